//
// Generated by NVIDIA NVVM Compiler
//
// Compiler Build ID: CL-36424714
// Cuda compilation tools, release 13.0, V13.0.88
// Based on NVVM 20.0.0
//

.version 9.0
.target sm_100
.address_size 64

	// .globl	_Z13matMulRegularPKfS0_Pf

.visible .entry _Z13matMulRegularPKfS0_Pf(
	.param .u64 .ptr .align 1 _Z13matMulRegularPKfS0_Pf_param_0,
	.param .u64 .ptr .align 1 _Z13matMulRegularPKfS0_Pf_param_1,
	.param .u64 .ptr .align 1 _Z13matMulRegularPKfS0_Pf_param_2
)
{
	.reg .pred 	%p<4>;
	.reg .b32 	%r<12>;
	.reg .b32 	%f<97>;
	.reg .b64 	%rd<13>;

	ld.param.u64 	%rd1, [_Z13matMulRegularPKfS0_Pf_param_0];
	ld.param.u64 	%rd2, [_Z13matMulRegularPKfS0_Pf_param_1];
	ld.param.u64 	%rd3, [_Z13matMulRegularPKfS0_Pf_param_2];
	mov.u32 	%r3, %ctaid.y;
	mov.u32 	%r4, %ntid.y;
	mov.u32 	%r5, %tid.y;
	mad.lo.s32 	%r1, %r3, %r4, %r5;
	mov.u32 	%r6, %ctaid.x;
	mov.u32 	%r7, %ntid.x;
	mov.u32 	%r8, %tid.x;
	mad.lo.s32 	%r2, %r6, %r7, %r8;
	setp.gt.u32 	%p1, %r1, 4095;
	setp.gt.s32 	%p2, %r2, 7;
	or.pred  	%p3, %p1, %p2;
	@%p3 bra 	$L__BB0_2;
	cvta.to.global.u64 	%rd4, %rd3;
	cvta.to.global.u64 	%rd5, %rd1;
	cvta.to.global.u64 	%rd6, %rd2;
	shl.b32 	%r9, %r1, 5;
	mul.wide.u32 	%rd7, %r9, 4;
	add.s64 	%rd8, %rd5, %rd7;
	ld.global.f32 	%f1, [%rd8];
	mul.wide.s32 	%rd9, %r2, 4;
	add.s64 	%rd10, %rd6, %rd9;
	ld.global.f32 	%f2, [%rd10];
	fma.rn.f32 	%f3, %f1, %f2, 0f00000000;
	ld.global.f32 	%f4, [%rd8+4];
	ld.global.f32 	%f5, [%rd10+32];
	fma.rn.f32 	%f6, %f4, %f5, %f3;
	ld.global.f32 	%f7, [%rd8+8];
	ld.global.f32 	%f8, [%rd10+64];
	fma.rn.f32 	%f9, %f7, %f8, %f6;
	ld.global.f32 	%f10, [%rd8+12];
	ld.global.f32 	%f11, [%rd10+96];
	fma.rn.f32 	%f12, %f10, %f11, %f9;
	ld.global.f32 	%f13, [%rd8+16];
	ld.global.f32 	%f14, [%rd10+128];
	fma.rn.f32 	%f15, %f13, %f14, %f12;
	ld.global.f32 	%f16, [%rd8+20];
	ld.global.f32 	%f17, [%rd10+160];
	fma.rn.f32 	%f18, %f16, %f17, %f15;
	ld.global.f32 	%f19, [%rd8+24];
	ld.global.f32 	%f20, [%rd10+192];
	fma.rn.f32 	%f21, %f19, %f20, %f18;
	ld.global.f32 	%f22, [%rd8+28];
	ld.global.f32 	%f23, [%rd10+224];
	fma.rn.f32 	%f24, %f22, %f23, %f21;
	ld.global.f32 	%f25, [%rd8+32];
	ld.global.f32 	%f26, [%rd10+256];
	fma.rn.f32 	%f27, %f25, %f26, %f24;
	ld.global.f32 	%f28, [%rd8+36];
	ld.global.f32 	%f29, [%rd10+288];
	fma.rn.f32 	%f30, %f28, %f29, %f27;
	ld.global.f32 	%f31, [%rd8+40];
	ld.global.f32 	%f32, [%rd10+320];
	fma.rn.f32 	%f33, %f31, %f32, %f30;
	ld.global.f32 	%f34, [%rd8+44];
	ld.global.f32 	%f35, [%rd10+352];
	fma.rn.f32 	%f36, %f34, %f35, %f33;
	ld.global.f32 	%f37, [%rd8+48];
	ld.global.f32 	%f38, [%rd10+384];
	fma.rn.f32 	%f39, %f37, %f38, %f36;
	ld.global.f32 	%f40, [%rd8+52];
	ld.global.f32 	%f41, [%rd10+416];
	fma.rn.f32 	%f42, %f40, %f41, %f39;
	ld.global.f32 	%f43, [%rd8+56];
	ld.global.f32 	%f44, [%rd10+448];
	fma.rn.f32 	%f45, %f43, %f44, %f42;
	ld.global.f32 	%f46, [%rd8+60];
	ld.global.f32 	%f47, [%rd10+480];
	fma.rn.f32 	%f48, %f46, %f47, %f45;
	ld.global.f32 	%f49, [%rd8+64];
	ld.global.f32 	%f50, [%rd10+512];
	fma.rn.f32 	%f51, %f49, %f50, %f48;
	ld.global.f32 	%f52, [%rd8+68];
	ld.global.f32 	%f53, [%rd10+544];
	fma.rn.f32 	%f54, %f52, %f53, %f51;
	ld.global.f32 	%f55, [%rd8+72];
	ld.global.f32 	%f56, [%rd10+576];
	fma.rn.f32 	%f57, %f55, %f56, %f54;
	ld.global.f32 	%f58, [%rd8+76];
	ld.global.f32 	%f59, [%rd10+608];
	fma.rn.f32 	%f60, %f58, %f59, %f57;
	ld.global.f32 	%f61, [%rd8+80];
	ld.global.f32 	%f62, [%rd10+640];
	fma.rn.f32 	%f63, %f61, %f62, %f60;
	ld.global.f32 	%f64, [%rd8+84];
	ld.global.f32 	%f65, [%rd10+672];
	fma.rn.f32 	%f66, %f64, %f65, %f63;
	ld.global.f32 	%f67, [%rd8+88];
	ld.global.f32 	%f68, [%rd10+704];
	fma.rn.f32 	%f69, %f67, %f68, %f66;
	ld.global.f32 	%f70, [%rd8+92];
	ld.global.f32 	%f71, [%rd10+736];
	fma.rn.f32 	%f72, %f70, %f71, %f69;
	ld.global.f32 	%f73, [%rd8+96];
	ld.global.f32 	%f74, [%rd10+768];
	fma.rn.f32 	%f75, %f73, %f74, %f72;
	ld.global.f32 	%f76, [%rd8+100];
	ld.global.f32 	%f77, [%rd10+800];
	fma.rn.f32 	%f78, %f76, %f77, %f75;
	ld.global.f32 	%f79, [%rd8+104];
	ld.global.f32 	%f80, [%rd10+832];
	fma.rn.f32 	%f81, %f79, %f80, %f78;
	ld.global.f32 	%f82, [%rd8+108];
	ld.global.f32 	%f83, [%rd10+864];
	fma.rn.f32 	%f84, %f82, %f83, %f81;
	ld.global.f32 	%f85, [%rd8+112];
	ld.global.f32 	%f86, [%rd10+896];
	fma.rn.f32 	%f87, %f85, %f86, %f84;
	ld.global.f32 	%f88, [%rd8+116];
	ld.global.f32 	%f89, [%rd10+928];
	fma.rn.f32 	%f90, %f88, %f89, %f87;
	ld.global.f32 	%f91, [%rd8+120];
	ld.global.f32 	%f92, [%rd10+960];
	fma.rn.f32 	%f93, %f91, %f92, %f90;
	ld.global.f32 	%f94, [%rd8+124];
	ld.global.f32 	%f95, [%rd10+992];
	fma.rn.f32 	%f96, %f94, %f95, %f93;
	shl.b32 	%r10, %r1, 3;
	add.s32 	%r11, %r10, %r2;
	mul.wide.s32 	%rd11, %r11, 4;
	add.s64 	%rd12, %rd4, %rd11;
	st.global.f32 	[%rd12], %f96;
$L__BB0_2:
	ret;

}
	// .globl	_Z15matMul_10101010PKfS0_Pf
.visible .entry _Z15matMul_10101010PKfS0_Pf(
	.param .u64 .ptr .align 1 _Z15matMul_10101010PKfS0_Pf_param_0,
	.param .u64 .ptr .align 1 _Z15matMul_10101010PKfS0_Pf_param_1,
	.param .u64 .ptr .align 1 _Z15matMul_10101010PKfS0_Pf_param_2
)
{
	.reg .pred 	%p<2>;
	.reg .b32 	%r<11>;
	.reg .b32 	%f<385>;
	.reg .b64 	%rd<14>;

	mov.u32 	%r1, %ctaid.x;
	mov.u32 	%r2, %ntid.x;
	mov.u32 	%r3, %tid.x;
	mad.lo.s32 	%r4, %r1, %r2, %r3;
	setp.gt.s32 	%p1, %r4, 4095;
	@%p1 bra 	$L__BB1_2;
	ld.param.u64 	%rd13, [_Z15matMul_10101010PKfS0_Pf_param_2];
	ld.param.u64 	%rd12, [_Z15matMul_10101010PKfS0_Pf_param_1];
	ld.param.u64 	%rd11, [_Z15matMul_10101010PKfS0_Pf_param_0];
	cvta.to.global.u64 	%rd4, %rd12;
	cvta.to.global.u64 	%rd5, %rd11;
	cvta.to.global.u64 	%rd6, %rd13;
	shl.b32 	%r9, %r4, 3;
	shl.b32 	%r10, %r4, 5;
	mul.wide.s32 	%rd7, %r10, 4;
	add.s64 	%rd8, %rd5, %rd7;
	ld.global.f32 	%f1, [%rd8];
	ld.global.f32 	%f2, [%rd4];
	fma.rn.f32 	%f3, %f1, %f2, 0f00000000;
	ld.global.f32 	%f4, [%rd8+4];
	ld.global.f32 	%f5, [%rd4+32];
	fma.rn.f32 	%f6, %f4, %f5, %f3;
	ld.global.f32 	%f7, [%rd8+8];
	ld.global.f32 	%f8, [%rd4+64];
	fma.rn.f32 	%f9, %f7, %f8, %f6;
	ld.global.f32 	%f10, [%rd8+12];
	ld.global.f32 	%f11, [%rd4+96];
	fma.rn.f32 	%f12, %f10, %f11, %f9;
	ld.global.f32 	%f13, [%rd8+16];
	ld.global.f32 	%f14, [%rd4+128];
	fma.rn.f32 	%f15, %f13, %f14, %f12;
	ld.global.f32 	%f16, [%rd8+20];
	ld.global.f32 	%f17, [%rd4+160];
	fma.rn.f32 	%f18, %f16, %f17, %f15;
	ld.global.f32 	%f19, [%rd8+24];
	ld.global.f32 	%f20, [%rd4+192];
	fma.rn.f32 	%f21, %f19, %f20, %f18;
	ld.global.f32 	%f22, [%rd8+28];
	ld.global.f32 	%f23, [%rd4+224];
	fma.rn.f32 	%f24, %f22, %f23, %f21;
	ld.global.f32 	%f25, [%rd8+32];
	ld.global.f32 	%f26, [%rd4+256];
	fma.rn.f32 	%f27, %f25, %f26, %f24;
	ld.global.f32 	%f28, [%rd8+36];
	ld.global.f32 	%f29, [%rd4+288];
	fma.rn.f32 	%f30, %f28, %f29, %f27;
	ld.global.f32 	%f31, [%rd8+40];
	ld.global.f32 	%f32, [%rd4+320];
	fma.rn.f32 	%f33, %f31, %f32, %f30;
	ld.global.f32 	%f34, [%rd8+44];
	ld.global.f32 	%f35, [%rd4+352];
	fma.rn.f32 	%f36, %f34, %f35, %f33;
	ld.global.f32 	%f37, [%rd8+48];
	ld.global.f32 	%f38, [%rd4+384];
	fma.rn.f32 	%f39, %f37, %f38, %f36;
	ld.global.f32 	%f40, [%rd8+52];
	ld.global.f32 	%f41, [%rd4+416];
	fma.rn.f32 	%f42, %f40, %f41, %f39;
	ld.global.f32 	%f43, [%rd8+56];
	ld.global.f32 	%f44, [%rd4+448];
	fma.rn.f32 	%f45, %f43, %f44, %f42;
	ld.global.f32 	%f46, [%rd8+60];
	ld.global.f32 	%f47, [%rd4+480];
	fma.rn.f32 	%f48, %f46, %f47, %f45;
	ld.global.f32 	%f49, [%rd8+64];
	ld.global.f32 	%f50, [%rd4+512];
	fma.rn.f32 	%f51, %f49, %f50, %f48;
	ld.global.f32 	%f52, [%rd8+68];
	ld.global.f32 	%f53, [%rd4+544];
	fma.rn.f32 	%f54, %f52, %f53, %f51;
	ld.global.f32 	%f55, [%rd8+72];
	ld.global.f32 	%f56, [%rd4+576];
	fma.rn.f32 	%f57, %f55, %f56, %f54;
	ld.global.f32 	%f58, [%rd8+76];
	ld.global.f32 	%f59, [%rd4+608];
	fma.rn.f32 	%f60, %f58, %f59, %f57;
	ld.global.f32 	%f61, [%rd8+80];
	ld.global.f32 	%f62, [%rd4+640];
	fma.rn.f32 	%f63, %f61, %f62, %f60;
	ld.global.f32 	%f64, [%rd8+84];
	ld.global.f32 	%f65, [%rd4+672];
	fma.rn.f32 	%f66, %f64, %f65, %f63;
	ld.global.f32 	%f67, [%rd8+88];
	ld.global.f32 	%f68, [%rd4+704];
	fma.rn.f32 	%f69, %f67, %f68, %f66;
	ld.global.f32 	%f70, [%rd8+92];
	ld.global.f32 	%f71, [%rd4+736];
	fma.rn.f32 	%f72, %f70, %f71, %f69;
	ld.global.f32 	%f73, [%rd8+96];
	ld.global.f32 	%f74, [%rd4+768];
	fma.rn.f32 	%f75, %f73, %f74, %f72;
	ld.global.f32 	%f76, [%rd8+100];
	ld.global.f32 	%f77, [%rd4+800];
	fma.rn.f32 	%f78, %f76, %f77, %f75;
	ld.global.f32 	%f79, [%rd8+104];
	ld.global.f32 	%f80, [%rd4+832];
	fma.rn.f32 	%f81, %f79, %f80, %f78;
	ld.global.f32 	%f82, [%rd8+108];
	ld.global.f32 	%f83, [%rd4+864];
	fma.rn.f32 	%f84, %f82, %f83, %f81;
	ld.global.f32 	%f85, [%rd8+112];
	ld.global.f32 	%f86, [%rd4+896];
	fma.rn.f32 	%f87, %f85, %f86, %f84;
	ld.global.f32 	%f88, [%rd8+116];
	ld.global.f32 	%f89, [%rd4+928];
	fma.rn.f32 	%f90, %f88, %f89, %f87;
	ld.global.f32 	%f91, [%rd8+120];
	ld.global.f32 	%f92, [%rd4+960];
	fma.rn.f32 	%f93, %f91, %f92, %f90;
	ld.global.f32 	%f94, [%rd8+124];
	ld.global.f32 	%f95, [%rd4+992];
	fma.rn.f32 	%f96, %f94, %f95, %f93;
	mul.wide.s32 	%rd9, %r9, 4;
	add.s64 	%rd10, %rd6, %rd9;
	st.global.f32 	[%rd10], %f96;
	ld.global.f32 	%f97, [%rd8];
	ld.global.f32 	%f98, [%rd4+8];
	fma.rn.f32 	%f99, %f97, %f98, 0f00000000;
	ld.global.f32 	%f100, [%rd8+4];
	ld.global.f32 	%f101, [%rd4+40];
	fma.rn.f32 	%f102, %f100, %f101, %f99;
	ld.global.f32 	%f103, [%rd8+8];
	ld.global.f32 	%f104, [%rd4+72];
	fma.rn.f32 	%f105, %f103, %f104, %f102;
	ld.global.f32 	%f106, [%rd8+12];
	ld.global.f32 	%f107, [%rd4+104];
	fma.rn.f32 	%f108, %f106, %f107, %f105;
	ld.global.f32 	%f109, [%rd8+16];
	ld.global.f32 	%f110, [%rd4+136];
	fma.rn.f32 	%f111, %f109, %f110, %f108;
	ld.global.f32 	%f112, [%rd8+20];
	ld.global.f32 	%f113, [%rd4+168];
	fma.rn.f32 	%f114, %f112, %f113, %f111;
	ld.global.f32 	%f115, [%rd8+24];
	ld.global.f32 	%f116, [%rd4+200];
	fma.rn.f32 	%f117, %f115, %f116, %f114;
	ld.global.f32 	%f118, [%rd8+28];
	ld.global.f32 	%f119, [%rd4+232];
	fma.rn.f32 	%f120, %f118, %f119, %f117;
	ld.global.f32 	%f121, [%rd8+32];
	ld.global.f32 	%f122, [%rd4+264];
	fma.rn.f32 	%f123, %f121, %f122, %f120;
	ld.global.f32 	%f124, [%rd8+36];
	ld.global.f32 	%f125, [%rd4+296];
	fma.rn.f32 	%f126, %f124, %f125, %f123;
	ld.global.f32 	%f127, [%rd8+40];
	ld.global.f32 	%f128, [%rd4+328];
	fma.rn.f32 	%f129, %f127, %f128, %f126;
	ld.global.f32 	%f130, [%rd8+44];
	ld.global.f32 	%f131, [%rd4+360];
	fma.rn.f32 	%f132, %f130, %f131, %f129;
	ld.global.f32 	%f133, [%rd8+48];
	ld.global.f32 	%f134, [%rd4+392];
	fma.rn.f32 	%f135, %f133, %f134, %f132;
	ld.global.f32 	%f136, [%rd8+52];
	ld.global.f32 	%f137, [%rd4+424];
	fma.rn.f32 	%f138, %f136, %f137, %f135;
	ld.global.f32 	%f139, [%rd8+56];
	ld.global.f32 	%f140, [%rd4+456];
	fma.rn.f32 	%f141, %f139, %f140, %f138;
	ld.global.f32 	%f142, [%rd8+60];
	ld.global.f32 	%f143, [%rd4+488];
	fma.rn.f32 	%f144, %f142, %f143, %f141;
	ld.global.f32 	%f145, [%rd8+64];
	ld.global.f32 	%f146, [%rd4+520];
	fma.rn.f32 	%f147, %f145, %f146, %f144;
	ld.global.f32 	%f148, [%rd8+68];
	ld.global.f32 	%f149, [%rd4+552];
	fma.rn.f32 	%f150, %f148, %f149, %f147;
	ld.global.f32 	%f151, [%rd8+72];
	ld.global.f32 	%f152, [%rd4+584];
	fma.rn.f32 	%f153, %f151, %f152, %f150;
	ld.global.f32 	%f154, [%rd8+76];
	ld.global.f32 	%f155, [%rd4+616];
	fma.rn.f32 	%f156, %f154, %f155, %f153;
	ld.global.f32 	%f157, [%rd8+80];
	ld.global.f32 	%f158, [%rd4+648];
	fma.rn.f32 	%f159, %f157, %f158, %f156;
	ld.global.f32 	%f160, [%rd8+84];
	ld.global.f32 	%f161, [%rd4+680];
	fma.rn.f32 	%f162, %f160, %f161, %f159;
	ld.global.f32 	%f163, [%rd8+88];
	ld.global.f32 	%f164, [%rd4+712];
	fma.rn.f32 	%f165, %f163, %f164, %f162;
	ld.global.f32 	%f166, [%rd8+92];
	ld.global.f32 	%f167, [%rd4+744];
	fma.rn.f32 	%f168, %f166, %f167, %f165;
	ld.global.f32 	%f169, [%rd8+96];
	ld.global.f32 	%f170, [%rd4+776];
	fma.rn.f32 	%f171, %f169, %f170, %f168;
	ld.global.f32 	%f172, [%rd8+100];
	ld.global.f32 	%f173, [%rd4+808];
	fma.rn.f32 	%f174, %f172, %f173, %f171;
	ld.global.f32 	%f175, [%rd8+104];
	ld.global.f32 	%f176, [%rd4+840];
	fma.rn.f32 	%f177, %f175, %f176, %f174;
	ld.global.f32 	%f178, [%rd8+108];
	ld.global.f32 	%f179, [%rd4+872];
	fma.rn.f32 	%f180, %f178, %f179, %f177;
	ld.global.f32 	%f181, [%rd8+112];
	ld.global.f32 	%f182, [%rd4+904];
	fma.rn.f32 	%f183, %f181, %f182, %f180;
	ld.global.f32 	%f184, [%rd8+116];
	ld.global.f32 	%f185, [%rd4+936];
	fma.rn.f32 	%f186, %f184, %f185, %f183;
	ld.global.f32 	%f187, [%rd8+120];
	ld.global.f32 	%f188, [%rd4+968];
	fma.rn.f32 	%f189, %f187, %f188, %f186;
	ld.global.f32 	%f190, [%rd8+124];
	ld.global.f32 	%f191, [%rd4+1000];
	fma.rn.f32 	%f192, %f190, %f191, %f189;
	st.global.f32 	[%rd10+8], %f192;
	ld.global.f32 	%f193, [%rd8];
	ld.global.f32 	%f194, [%rd4+16];
	fma.rn.f32 	%f195, %f193, %f194, 0f00000000;
	ld.global.f32 	%f196, [%rd8+4];
	ld.global.f32 	%f197, [%rd4+48];
	fma.rn.f32 	%f198, %f196, %f197, %f195;
	ld.global.f32 	%f199, [%rd8+8];
	ld.global.f32 	%f200, [%rd4+80];
	fma.rn.f32 	%f201, %f199, %f200, %f198;
	ld.global.f32 	%f202, [%rd8+12];
	ld.global.f32 	%f203, [%rd4+112];
	fma.rn.f32 	%f204, %f202, %f203, %f201;
	ld.global.f32 	%f205, [%rd8+16];
	ld.global.f32 	%f206, [%rd4+144];
	fma.rn.f32 	%f207, %f205, %f206, %f204;
	ld.global.f32 	%f208, [%rd8+20];
	ld.global.f32 	%f209, [%rd4+176];
	fma.rn.f32 	%f210, %f208, %f209, %f207;
	ld.global.f32 	%f211, [%rd8+24];
	ld.global.f32 	%f212, [%rd4+208];
	fma.rn.f32 	%f213, %f211, %f212, %f210;
	ld.global.f32 	%f214, [%rd8+28];
	ld.global.f32 	%f215, [%rd4+240];
	fma.rn.f32 	%f216, %f214, %f215, %f213;
	ld.global.f32 	%f217, [%rd8+32];
	ld.global.f32 	%f218, [%rd4+272];
	fma.rn.f32 	%f219, %f217, %f218, %f216;
	ld.global.f32 	%f220, [%rd8+36];
	ld.global.f32 	%f221, [%rd4+304];
	fma.rn.f32 	%f222, %f220, %f221, %f219;
	ld.global.f32 	%f223, [%rd8+40];
	ld.global.f32 	%f224, [%rd4+336];
	fma.rn.f32 	%f225, %f223, %f224, %f222;
	ld.global.f32 	%f226, [%rd8+44];
	ld.global.f32 	%f227, [%rd4+368];
	fma.rn.f32 	%f228, %f226, %f227, %f225;
	ld.global.f32 	%f229, [%rd8+48];
	ld.global.f32 	%f230, [%rd4+400];
	fma.rn.f32 	%f231, %f229, %f230, %f228;
	ld.global.f32 	%f232, [%rd8+52];
	ld.global.f32 	%f233, [%rd4+432];
	fma.rn.f32 	%f234, %f232, %f233, %f231;
	ld.global.f32 	%f235, [%rd8+56];
	ld.global.f32 	%f236, [%rd4+464];
	fma.rn.f32 	%f237, %f235, %f236, %f234;
	ld.global.f32 	%f238, [%rd8+60];
	ld.global.f32 	%f239, [%rd4+496];
	fma.rn.f32 	%f240, %f238, %f239, %f237;
	ld.global.f32 	%f241, [%rd8+64];
	ld.global.f32 	%f242, [%rd4+528];
	fma.rn.f32 	%f243, %f241, %f242, %f240;
	ld.global.f32 	%f244, [%rd8+68];
	ld.global.f32 	%f245, [%rd4+560];
	fma.rn.f32 	%f246, %f244, %f245, %f243;
	ld.global.f32 	%f247, [%rd8+72];
	ld.global.f32 	%f248, [%rd4+592];
	fma.rn.f32 	%f249, %f247, %f248, %f246;
	ld.global.f32 	%f250, [%rd8+76];
	ld.global.f32 	%f251, [%rd4+624];
	fma.rn.f32 	%f252, %f250, %f251, %f249;
	ld.global.f32 	%f253, [%rd8+80];
	ld.global.f32 	%f254, [%rd4+656];
	fma.rn.f32 	%f255, %f253, %f254, %f252;
	ld.global.f32 	%f256, [%rd8+84];
	ld.global.f32 	%f257, [%rd4+688];
	fma.rn.f32 	%f258, %f256, %f257, %f255;
	ld.global.f32 	%f259, [%rd8+88];
	ld.global.f32 	%f260, [%rd4+720];
	fma.rn.f32 	%f261, %f259, %f260, %f258;
	ld.global.f32 	%f262, [%rd8+92];
	ld.global.f32 	%f263, [%rd4+752];
	fma.rn.f32 	%f264, %f262, %f263, %f261;
	ld.global.f32 	%f265, [%rd8+96];
	ld.global.f32 	%f266, [%rd4+784];
	fma.rn.f32 	%f267, %f265, %f266, %f264;
	ld.global.f32 	%f268, [%rd8+100];
	ld.global.f32 	%f269, [%rd4+816];
	fma.rn.f32 	%f270, %f268, %f269, %f267;
	ld.global.f32 	%f271, [%rd8+104];
	ld.global.f32 	%f272, [%rd4+848];
	fma.rn.f32 	%f273, %f271, %f272, %f270;
	ld.global.f32 	%f274, [%rd8+108];
	ld.global.f32 	%f275, [%rd4+880];
	fma.rn.f32 	%f276, %f274, %f275, %f273;
	ld.global.f32 	%f277, [%rd8+112];
	ld.global.f32 	%f278, [%rd4+912];
	fma.rn.f32 	%f279, %f277, %f278, %f276;
	ld.global.f32 	%f280, [%rd8+116];
	ld.global.f32 	%f281, [%rd4+944];
	fma.rn.f32 	%f282, %f280, %f281, %f279;
	ld.global.f32 	%f283, [%rd8+120];
	ld.global.f32 	%f284, [%rd4+976];
	fma.rn.f32 	%f285, %f283, %f284, %f282;
	ld.global.f32 	%f286, [%rd8+124];
	ld.global.f32 	%f287, [%rd4+1008];
	fma.rn.f32 	%f288, %f286, %f287, %f285;
	st.global.f32 	[%rd10+16], %f288;
	ld.global.f32 	%f289, [%rd8];
	ld.global.f32 	%f290, [%rd4+24];
	fma.rn.f32 	%f291, %f289, %f290, 0f00000000;
	ld.global.f32 	%f292, [%rd8+4];
	ld.global.f32 	%f293, [%rd4+56];
	fma.rn.f32 	%f294, %f292, %f293, %f291;
	ld.global.f32 	%f295, [%rd8+8];
	ld.global.f32 	%f296, [%rd4+88];
	fma.rn.f32 	%f297, %f295, %f296, %f294;
	ld.global.f32 	%f298, [%rd8+12];
	ld.global.f32 	%f299, [%rd4+120];
	fma.rn.f32 	%f300, %f298, %f299, %f297;
	ld.global.f32 	%f301, [%rd8+16];
	ld.global.f32 	%f302, [%rd4+152];
	fma.rn.f32 	%f303, %f301, %f302, %f300;
	ld.global.f32 	%f304, [%rd8+20];
	ld.global.f32 	%f305, [%rd4+184];
	fma.rn.f32 	%f306, %f304, %f305, %f303;
	ld.global.f32 	%f307, [%rd8+24];
	ld.global.f32 	%f308, [%rd4+216];
	fma.rn.f32 	%f309, %f307, %f308, %f306;
	ld.global.f32 	%f310, [%rd8+28];
	ld.global.f32 	%f311, [%rd4+248];
	fma.rn.f32 	%f312, %f310, %f311, %f309;
	ld.global.f32 	%f313, [%rd8+32];
	ld.global.f32 	%f314, [%rd4+280];
	fma.rn.f32 	%f315, %f313, %f314, %f312;
	ld.global.f32 	%f316, [%rd8+36];
	ld.global.f32 	%f317, [%rd4+312];
	fma.rn.f32 	%f318, %f316, %f317, %f315;
	ld.global.f32 	%f319, [%rd8+40];
	ld.global.f32 	%f320, [%rd4+344];
	fma.rn.f32 	%f321, %f319, %f320, %f318;
	ld.global.f32 	%f322, [%rd8+44];
	ld.global.f32 	%f323, [%rd4+376];
	fma.rn.f32 	%f324, %f322, %f323, %f321;
	ld.global.f32 	%f325, [%rd8+48];
	ld.global.f32 	%f326, [%rd4+408];
	fma.rn.f32 	%f327, %f325, %f326, %f324;
	ld.global.f32 	%f328, [%rd8+52];
	ld.global.f32 	%f329, [%rd4+440];
	fma.rn.f32 	%f330, %f328, %f329, %f327;
	ld.global.f32 	%f331, [%rd8+56];
	ld.global.f32 	%f332, [%rd4+472];
	fma.rn.f32 	%f333, %f331, %f332, %f330;
	ld.global.f32 	%f334, [%rd8+60];
	ld.global.f32 	%f335, [%rd4+504];
	fma.rn.f32 	%f336, %f334, %f335, %f333;
	ld.global.f32 	%f337, [%rd8+64];
	ld.global.f32 	%f338, [%rd4+536];
	fma.rn.f32 	%f339, %f337, %f338, %f336;
	ld.global.f32 	%f340, [%rd8+68];
	ld.global.f32 	%f341, [%rd4+568];
	fma.rn.f32 	%f342, %f340, %f341, %f339;
	ld.global.f32 	%f343, [%rd8+72];
	ld.global.f32 	%f344, [%rd4+600];
	fma.rn.f32 	%f345, %f343, %f344, %f342;
	ld.global.f32 	%f346, [%rd8+76];
	ld.global.f32 	%f347, [%rd4+632];
	fma.rn.f32 	%f348, %f346, %f347, %f345;
	ld.global.f32 	%f349, [%rd8+80];
	ld.global.f32 	%f350, [%rd4+664];
	fma.rn.f32 	%f351, %f349, %f350, %f348;
	ld.global.f32 	%f352, [%rd8+84];
	ld.global.f32 	%f353, [%rd4+696];
	fma.rn.f32 	%f354, %f352, %f353, %f351;
	ld.global.f32 	%f355, [%rd8+88];
	ld.global.f32 	%f356, [%rd4+728];
	fma.rn.f32 	%f357, %f355, %f356, %f354;
	ld.global.f32 	%f358, [%rd8+92];
	ld.global.f32 	%f359, [%rd4+760];
	fma.rn.f32 	%f360, %f358, %f359, %f357;
	ld.global.f32 	%f361, [%rd8+96];
	ld.global.f32 	%f362, [%rd4+792];
	fma.rn.f32 	%f363, %f361, %f362, %f360;
	ld.global.f32 	%f364, [%rd8+100];
	ld.global.f32 	%f365, [%rd4+824];
	fma.rn.f32 	%f366, %f364, %f365, %f363;
	ld.global.f32 	%f367, [%rd8+104];
	ld.global.f32 	%f368, [%rd4+856];
	fma.rn.f32 	%f369, %f367, %f368, %f366;
	ld.global.f32 	%f370, [%rd8+108];
	ld.global.f32 	%f371, [%rd4+888];
	fma.rn.f32 	%f372, %f370, %f371, %f369;
	ld.global.f32 	%f373, [%rd8+112];
	ld.global.f32 	%f374, [%rd4+920];
	fma.rn.f32 	%f375, %f373, %f374, %f372;
	ld.global.f32 	%f376, [%rd8+116];
	ld.global.f32 	%f377, [%rd4+952];
	fma.rn.f32 	%f378, %f376, %f377, %f375;
	ld.global.f32 	%f379, [%rd8+120];
	ld.global.f32 	%f380, [%rd4+984];
	fma.rn.f32 	%f381, %f379, %f380, %f378;
	ld.global.f32 	%f382, [%rd8+124];
	ld.global.f32 	%f383, [%rd4+1016];
	fma.rn.f32 	%f384, %f382, %f383, %f381;
	st.global.f32 	[%rd10+24], %f384;
$L__BB1_2:
	ret;

}
	// .globl	_Z15matMul_00100000PKfS0_Pf
.visible .entry _Z15matMul_00100000PKfS0_Pf(
	.param .u64 .ptr .align 1 _Z15matMul_00100000PKfS0_Pf_param_0,
	.param .u64 .ptr .align 1 _Z15matMul_00100000PKfS0_Pf_param_1,
	.param .u64 .ptr .align 1 _Z15matMul_00100000PKfS0_Pf_param_2
)
{
	.reg .pred 	%p<2>;
	.reg .b32 	%r<7>;
	.reg .b32 	%f<97>;
	.reg .b64 	%rd<11>;

	ld.param.u64 	%rd1, [_Z15matMul_00100000PKfS0_Pf_param_0];
	ld.param.u64 	%rd2, [_Z15matMul_00100000PKfS0_Pf_param_1];
	ld.param.u64 	%rd3, [_Z15matMul_00100000PKfS0_Pf_param_2];
	mov.u32 	%r2, %ctaid.x;
	mov.u32 	%r3, %ntid.x;
	mov.u32 	%r4, %tid.x;
	mad.lo.s32 	%r1, %r2, %r3, %r4;
	setp.gt.s32 	%p1, %r1, 4095;
	@%p1 bra 	$L__BB2_2;
	cvta.to.global.u64 	%rd4, %rd3;
	cvta.to.global.u64 	%rd5, %rd1;
	cvta.to.global.u64 	%rd6, %rd2;
	shl.b32 	%r5, %r1, 5;
	mul.wide.s32 	%rd7, %r5, 4;
	add.s64 	%rd8, %rd5, %rd7;
	ld.global.f32 	%f1, [%rd8];
	ld.global.f32 	%f2, [%rd6+8];
	fma.rn.f32 	%f3, %f1, %f2, 0f00000000;
	ld.global.f32 	%f4, [%rd8+4];
	ld.global.f32 	%f5, [%rd6+40];
	fma.rn.f32 	%f6, %f4, %f5, %f3;
	ld.global.f32 	%f7, [%rd8+8];
	ld.global.f32 	%f8, [%rd6+72];
	fma.rn.f32 	%f9, %f7, %f8, %f6;
	ld.global.f32 	%f10, [%rd8+12];
	ld.global.f32 	%f11, [%rd6+104];
	fma.rn.f32 	%f12, %f10, %f11, %f9;
	ld.global.f32 	%f13, [%rd8+16];
	ld.global.f32 	%f14, [%rd6+136];
	fma.rn.f32 	%f15, %f13, %f14, %f12;
	ld.global.f32 	%f16, [%rd8+20];
	ld.global.f32 	%f17, [%rd6+168];
	fma.rn.f32 	%f18, %f16, %f17, %f15;
	ld.global.f32 	%f19, [%rd8+24];
	ld.global.f32 	%f20, [%rd6+200];
	fma.rn.f32 	%f21, %f19, %f20, %f18;
	ld.global.f32 	%f22, [%rd8+28];
	ld.global.f32 	%f23, [%rd6+232];
	fma.rn.f32 	%f24, %f22, %f23, %f21;
	ld.global.f32 	%f25, [%rd8+32];
	ld.global.f32 	%f26, [%rd6+264];
	fma.rn.f32 	%f27, %f25, %f26, %f24;
	ld.global.f32 	%f28, [%rd8+36];
	ld.global.f32 	%f29, [%rd6+296];
	fma.rn.f32 	%f30, %f28, %f29, %f27;
	ld.global.f32 	%f31, [%rd8+40];
	ld.global.f32 	%f32, [%rd6+328];
	fma.rn.f32 	%f33, %f31, %f32, %f30;
	ld.global.f32 	%f34, [%rd8+44];
	ld.global.f32 	%f35, [%rd6+360];
	fma.rn.f32 	%f36, %f34, %f35, %f33;
	ld.global.f32 	%f37, [%rd8+48];
	ld.global.f32 	%f38, [%rd6+392];
	fma.rn.f32 	%f39, %f37, %f38, %f36;
	ld.global.f32 	%f40, [%rd8+52];
	ld.global.f32 	%f41, [%rd6+424];
	fma.rn.f32 	%f42, %f40, %f41, %f39;
	ld.global.f32 	%f43, [%rd8+56];
	ld.global.f32 	%f44, [%rd6+456];
	fma.rn.f32 	%f45, %f43, %f44, %f42;
	ld.global.f32 	%f46, [%rd8+60];
	ld.global.f32 	%f47, [%rd6+488];
	fma.rn.f32 	%f48, %f46, %f47, %f45;
	ld.global.f32 	%f49, [%rd8+64];
	ld.global.f32 	%f50, [%rd6+520];
	fma.rn.f32 	%f51, %f49, %f50, %f48;
	ld.global.f32 	%f52, [%rd8+68];
	ld.global.f32 	%f53, [%rd6+552];
	fma.rn.f32 	%f54, %f52, %f53, %f51;
	ld.global.f32 	%f55, [%rd8+72];
	ld.global.f32 	%f56, [%rd6+584];
	fma.rn.f32 	%f57, %f55, %f56, %f54;
	ld.global.f32 	%f58, [%rd8+76];
	ld.global.f32 	%f59, [%rd6+616];
	fma.rn.f32 	%f60, %f58, %f59, %f57;
	ld.global.f32 	%f61, [%rd8+80];
	ld.global.f32 	%f62, [%rd6+648];
	fma.rn.f32 	%f63, %f61, %f62, %f60;
	ld.global.f32 	%f64, [%rd8+84];
	ld.global.f32 	%f65, [%rd6+680];
	fma.rn.f32 	%f66, %f64, %f65, %f63;
	ld.global.f32 	%f67, [%rd8+88];
	ld.global.f32 	%f68, [%rd6+712];
	fma.rn.f32 	%f69, %f67, %f68, %f66;
	ld.global.f32 	%f70, [%rd8+92];
	ld.global.f32 	%f71, [%rd6+744];
	fma.rn.f32 	%f72, %f70, %f71, %f69;
	ld.global.f32 	%f73, [%rd8+96];
	ld.global.f32 	%f74, [%rd6+776];
	fma.rn.f32 	%f75, %f73, %f74, %f72;
	ld.global.f32 	%f76, [%rd8+100];
	ld.global.f32 	%f77, [%rd6+808];
	fma.rn.f32 	%f78, %f76, %f77, %f75;
	ld.global.f32 	%f79, [%rd8+104];
	ld.global.f32 	%f80, [%rd6+840];
	fma.rn.f32 	%f81, %f79, %f80, %f78;
	ld.global.f32 	%f82, [%rd8+108];
	ld.global.f32 	%f83, [%rd6+872];
	fma.rn.f32 	%f84, %f82, %f83, %f81;
	ld.global.f32 	%f85, [%rd8+112];
	ld.global.f32 	%f86, [%rd6+904];
	fma.rn.f32 	%f87, %f85, %f86, %f84;
	ld.global.f32 	%f88, [%rd8+116];
	ld.global.f32 	%f89, [%rd6+936];
	fma.rn.f32 	%f90, %f88, %f89, %f87;
	ld.global.f32 	%f91, [%rd8+120];
	ld.global.f32 	%f92, [%rd6+968];
	fma.rn.f32 	%f93, %f91, %f92, %f90;
	ld.global.f32 	%f94, [%rd8+124];
	ld.global.f32 	%f95, [%rd6+1000];
	fma.rn.f32 	%f96, %f94, %f95, %f93;
	shl.b32 	%r6, %r1, 3;
	mul.wide.s32 	%rd9, %r6, 4;
	add.s64 	%rd10, %rd4, %rd9;
	st.global.f32 	[%rd10+8], %f96;
$L__BB2_2:
	ret;

}
	// .globl	_Z11matMulDensePKfS0_Pf
.visible .entry _Z11matMulDensePKfS0_Pf(
	.param .u64 .ptr .align 1 _Z11matMulDensePKfS0_Pf_param_0,
	.param .u64 .ptr .align 1 _Z11matMulDensePKfS0_Pf_param_1,
	.param .u64 .ptr .align 1 _Z11matMulDensePKfS0_Pf_param_2
)
{
	.reg .pred 	%p<3>;
	.reg .b32 	%r<14>;
	.reg .b32 	%f<97>;
	.reg .b64 	%rd<15>;

	ld.param.u64 	%rd6, [_Z11matMulDensePKfS0_Pf_param_0];
	ld.param.u64 	%rd7, [_Z11matMulDensePKfS0_Pf_param_1];
	ld.param.u64 	%rd8, [_Z11matMulDensePKfS0_Pf_param_2];
	mov.u32 	%r7, %ctaid.x;
	mov.u32 	%r8, %ntid.x;
	mov.u32 	%r9, %tid.x;
	mad.lo.s32 	%r1, %r7, %r8, %r9;
	setp.gt.s32 	%p1, %r1, 4095;
	@%p1 bra 	$L__BB3_3;
	cvta.to.global.u64 	%rd9, %rd6;
	shl.b32 	%r12, %r1, 3;
	shl.b32 	%r11, %r1, 5;
	mul.wide.s32 	%rd10, %r11, 4;
	add.s64 	%rd1, %rd9, %rd10;
	cvta.to.global.u64 	%rd11, %rd7;
	add.s64 	%rd14, %rd11, 512;
	cvta.to.global.u64 	%rd3, %rd8;
	mov.b32 	%r13, 0;
$L__BB3_2:
	mul.wide.s32 	%rd12, %r12, 4;
	add.s64 	%rd13, %rd3, %rd12;
	ld.global.f32 	%f1, [%rd1];
	ld.global.f32 	%f2, [%rd14+-512];
	fma.rn.f32 	%f3, %f1, %f2, 0f00000000;
	ld.global.f32 	%f4, [%rd1+4];
	ld.global.f32 	%f5, [%rd14+-480];
	fma.rn.f32 	%f6, %f4, %f5, %f3;
	ld.global.f32 	%f7, [%rd1+8];
	ld.global.f32 	%f8, [%rd14+-448];
	fma.rn.f32 	%f9, %f7, %f8, %f6;
	ld.global.f32 	%f10, [%rd1+12];
	ld.global.f32 	%f11, [%rd14+-416];
	fma.rn.f32 	%f12, %f10, %f11, %f9;
	ld.global.f32 	%f13, [%rd1+16];
	ld.global.f32 	%f14, [%rd14+-384];
	fma.rn.f32 	%f15, %f13, %f14, %f12;
	ld.global.f32 	%f16, [%rd1+20];
	ld.global.f32 	%f17, [%rd14+-352];
	fma.rn.f32 	%f18, %f16, %f17, %f15;
	ld.global.f32 	%f19, [%rd1+24];
	ld.global.f32 	%f20, [%rd14+-320];
	fma.rn.f32 	%f21, %f19, %f20, %f18;
	ld.global.f32 	%f22, [%rd1+28];
	ld.global.f32 	%f23, [%rd14+-288];
	fma.rn.f32 	%f24, %f22, %f23, %f21;
	ld.global.f32 	%f25, [%rd1+32];
	ld.global.f32 	%f26, [%rd14+-256];
	fma.rn.f32 	%f27, %f25, %f26, %f24;
	ld.global.f32 	%f28, [%rd1+36];
	ld.global.f32 	%f29, [%rd14+-224];
	fma.rn.f32 	%f30, %f28, %f29, %f27;
	ld.global.f32 	%f31, [%rd1+40];
	ld.global.f32 	%f32, [%rd14+-192];
	fma.rn.f32 	%f33, %f31, %f32, %f30;
	ld.global.f32 	%f34, [%rd1+44];
	ld.global.f32 	%f35, [%rd14+-160];
	fma.rn.f32 	%f36, %f34, %f35, %f33;
	ld.global.f32 	%f37, [%rd1+48];
	ld.global.f32 	%f38, [%rd14+-128];
	fma.rn.f32 	%f39, %f37, %f38, %f36;
	ld.global.f32 	%f40, [%rd1+52];
	ld.global.f32 	%f41, [%rd14+-96];
	fma.rn.f32 	%f42, %f40, %f41, %f39;
	ld.global.f32 	%f43, [%rd1+56];
	ld.global.f32 	%f44, [%rd14+-64];
	fma.rn.f32 	%f45, %f43, %f44, %f42;
	ld.global.f32 	%f46, [%rd1+60];
	ld.global.f32 	%f47, [%rd14+-32];
	fma.rn.f32 	%f48, %f46, %f47, %f45;
	ld.global.f32 	%f49, [%rd1+64];
	ld.global.f32 	%f50, [%rd14];
	fma.rn.f32 	%f51, %f49, %f50, %f48;
	ld.global.f32 	%f52, [%rd1+68];
	ld.global.f32 	%f53, [%rd14+32];
	fma.rn.f32 	%f54, %f52, %f53, %f51;
	ld.global.f32 	%f55, [%rd1+72];
	ld.global.f32 	%f56, [%rd14+64];
	fma.rn.f32 	%f57, %f55, %f56, %f54;
	ld.global.f32 	%f58, [%rd1+76];
	ld.global.f32 	%f59, [%rd14+96];
	fma.rn.f32 	%f60, %f58, %f59, %f57;
	ld.global.f32 	%f61, [%rd1+80];
	ld.global.f32 	%f62, [%rd14+128];
	fma.rn.f32 	%f63, %f61, %f62, %f60;
	ld.global.f32 	%f64, [%rd1+84];
	ld.global.f32 	%f65, [%rd14+160];
	fma.rn.f32 	%f66, %f64, %f65, %f63;
	ld.global.f32 	%f67, [%rd1+88];
	ld.global.f32 	%f68, [%rd14+192];
	fma.rn.f32 	%f69, %f67, %f68, %f66;
	ld.global.f32 	%f70, [%rd1+92];
	ld.global.f32 	%f71, [%rd14+224];
	fma.rn.f32 	%f72, %f70, %f71, %f69;
	ld.global.f32 	%f73, [%rd1+96];
	ld.global.f32 	%f74, [%rd14+256];
	fma.rn.f32 	%f75, %f73, %f74, %f72;
	ld.global.f32 	%f76, [%rd1+100];
	ld.global.f32 	%f77, [%rd14+288];
	fma.rn.f32 	%f78, %f76, %f77, %f75;
	ld.global.f32 	%f79, [%rd1+104];
	ld.global.f32 	%f80, [%rd14+320];
	fma.rn.f32 	%f81, %f79, %f80, %f78;
	ld.global.f32 	%f82, [%rd1+108];
	ld.global.f32 	%f83, [%rd14+352];
	fma.rn.f32 	%f84, %f82, %f83, %f81;
	ld.global.f32 	%f85, [%rd1+112];
	ld.global.f32 	%f86, [%rd14+384];
	fma.rn.f32 	%f87, %f85, %f86, %f84;
	ld.global.f32 	%f88, [%rd1+116];
	ld.global.f32 	%f89, [%rd14+416];
	fma.rn.f32 	%f90, %f88, %f89, %f87;
	ld.global.f32 	%f91, [%rd1+120];
	ld.global.f32 	%f92, [%rd14+448];
	fma.rn.f32 	%f93, %f91, %f92, %f90;
	ld.global.f32 	%f94, [%rd1+124];
	ld.global.f32 	%f95, [%rd14+480];
	fma.rn.f32 	%f96, %f94, %f95, %f93;
	st.global.f32 	[%rd13], %f96;
	add.s32 	%r13, %r13, 1;
	add.s32 	%r12, %r12, 1;
	add.s64 	%rd14, %rd14, 4;
	setp.ne.s32 	%p2, %r13, 8;
	@%p2 bra 	$L__BB3_2;
$L__BB3_3:
	ret;

}
	// .globl	_Z15matMul_01010101PKfS0_Pf
.visible .entry _Z15matMul_01010101PKfS0_Pf(
	.param .u64 .ptr .align 1 _Z15matMul_01010101PKfS0_Pf_param_0,
	.param .u64 .ptr .align 1 _Z15matMul_01010101PKfS0_Pf_param_1,
	.param .u64 .ptr .align 1 _Z15matMul_01010101PKfS0_Pf_param_2
)
{
	.reg .pred 	%p<2>;
	.reg .b32 	%r<11>;
	.reg .b32 	%f<385>;
	.reg .b64 	%rd<14>;

	mov.u32 	%r1, %ctaid.x;
	mov.u32 	%r2, %ntid.x;
	mov.u32 	%r3, %tid.x;
	mad.lo.s32 	%r4, %r1, %r2, %r3;
	setp.gt.s32 	%p1, %r4, 4095;
	@%p1 bra 	$L__BB4_2;
	ld.param.u64 	%rd13, [_Z15matMul_01010101PKfS0_Pf_param_2];
	ld.param.u64 	%rd12, [_Z15matMul_01010101PKfS0_Pf_param_1];
	ld.param.u64 	%rd11, [_Z15matMul_01010101PKfS0_Pf_param_0];
	cvta.to.global.u64 	%rd4, %rd12;
	cvta.to.global.u64 	%rd5, %rd11;
	cvta.to.global.u64 	%rd6, %rd13;
	shl.b32 	%r9, %r4, 3;
	shl.b32 	%r10, %r4, 5;
	mul.wide.s32 	%rd7, %r10, 4;
	add.s64 	%rd8, %rd5, %rd7;
	ld.global.f32 	%f1, [%rd8];
	ld.global.f32 	%f2, [%rd4+4];
	fma.rn.f32 	%f3, %f1, %f2, 0f00000000;
	ld.global.f32 	%f4, [%rd8+4];
	ld.global.f32 	%f5, [%rd4+36];
	fma.rn.f32 	%f6, %f4, %f5, %f3;
	ld.global.f32 	%f7, [%rd8+8];
	ld.global.f32 	%f8, [%rd4+68];
	fma.rn.f32 	%f9, %f7, %f8, %f6;
	ld.global.f32 	%f10, [%rd8+12];
	ld.global.f32 	%f11, [%rd4+100];
	fma.rn.f32 	%f12, %f10, %f11, %f9;
	ld.global.f32 	%f13, [%rd8+16];
	ld.global.f32 	%f14, [%rd4+132];
	fma.rn.f32 	%f15, %f13, %f14, %f12;
	ld.global.f32 	%f16, [%rd8+20];
	ld.global.f32 	%f17, [%rd4+164];
	fma.rn.f32 	%f18, %f16, %f17, %f15;
	ld.global.f32 	%f19, [%rd8+24];
	ld.global.f32 	%f20, [%rd4+196];
	fma.rn.f32 	%f21, %f19, %f20, %f18;
	ld.global.f32 	%f22, [%rd8+28];
	ld.global.f32 	%f23, [%rd4+228];
	fma.rn.f32 	%f24, %f22, %f23, %f21;
	ld.global.f32 	%f25, [%rd8+32];
	ld.global.f32 	%f26, [%rd4+260];
	fma.rn.f32 	%f27, %f25, %f26, %f24;
	ld.global.f32 	%f28, [%rd8+36];
	ld.global.f32 	%f29, [%rd4+292];
	fma.rn.f32 	%f30, %f28, %f29, %f27;
	ld.global.f32 	%f31, [%rd8+40];
	ld.global.f32 	%f32, [%rd4+324];
	fma.rn.f32 	%f33, %f31, %f32, %f30;
	ld.global.f32 	%f34, [%rd8+44];
	ld.global.f32 	%f35, [%rd4+356];
	fma.rn.f32 	%f36, %f34, %f35, %f33;
	ld.global.f32 	%f37, [%rd8+48];
	ld.global.f32 	%f38, [%rd4+388];
	fma.rn.f32 	%f39, %f37, %f38, %f36;
	ld.global.f32 	%f40, [%rd8+52];
	ld.global.f32 	%f41, [%rd4+420];
	fma.rn.f32 	%f42, %f40, %f41, %f39;
	ld.global.f32 	%f43, [%rd8+56];
	ld.global.f32 	%f44, [%rd4+452];
	fma.rn.f32 	%f45, %f43, %f44, %f42;
	ld.global.f32 	%f46, [%rd8+60];
	ld.global.f32 	%f47, [%rd4+484];
	fma.rn.f32 	%f48, %f46, %f47, %f45;
	ld.global.f32 	%f49, [%rd8+64];
	ld.global.f32 	%f50, [%rd4+516];
	fma.rn.f32 	%f51, %f49, %f50, %f48;
	ld.global.f32 	%f52, [%rd8+68];
	ld.global.f32 	%f53, [%rd4+548];
	fma.rn.f32 	%f54, %f52, %f53, %f51;
	ld.global.f32 	%f55, [%rd8+72];
	ld.global.f32 	%f56, [%rd4+580];
	fma.rn.f32 	%f57, %f55, %f56, %f54;
	ld.global.f32 	%f58, [%rd8+76];
	ld.global.f32 	%f59, [%rd4+612];
	fma.rn.f32 	%f60, %f58, %f59, %f57;
	ld.global.f32 	%f61, [%rd8+80];
	ld.global.f32 	%f62, [%rd4+644];
	fma.rn.f32 	%f63, %f61, %f62, %f60;
	ld.global.f32 	%f64, [%rd8+84];
	ld.global.f32 	%f65, [%rd4+676];
	fma.rn.f32 	%f66, %f64, %f65, %f63;
	ld.global.f32 	%f67, [%rd8+88];
	ld.global.f32 	%f68, [%rd4+708];
	fma.rn.f32 	%f69, %f67, %f68, %f66;
	ld.global.f32 	%f70, [%rd8+92];
	ld.global.f32 	%f71, [%rd4+740];
	fma.rn.f32 	%f72, %f70, %f71, %f69;
	ld.global.f32 	%f73, [%rd8+96];
	ld.global.f32 	%f74, [%rd4+772];
	fma.rn.f32 	%f75, %f73, %f74, %f72;
	ld.global.f32 	%f76, [%rd8+100];
	ld.global.f32 	%f77, [%rd4+804];
	fma.rn.f32 	%f78, %f76, %f77, %f75;
	ld.global.f32 	%f79, [%rd8+104];
	ld.global.f32 	%f80, [%rd4+836];
	fma.rn.f32 	%f81, %f79, %f80, %f78;
	ld.global.f32 	%f82, [%rd8+108];
	ld.global.f32 	%f83, [%rd4+868];
	fma.rn.f32 	%f84, %f82, %f83, %f81;
	ld.global.f32 	%f85, [%rd8+112];
	ld.global.f32 	%f86, [%rd4+900];
	fma.rn.f32 	%f87, %f85, %f86, %f84;
	ld.global.f32 	%f88, [%rd8+116];
	ld.global.f32 	%f89, [%rd4+932];
	fma.rn.f32 	%f90, %f88, %f89, %f87;
	ld.global.f32 	%f91, [%rd8+120];
	ld.global.f32 	%f92, [%rd4+964];
	fma.rn.f32 	%f93, %f91, %f92, %f90;
	ld.global.f32 	%f94, [%rd8+124];
	ld.global.f32 	%f95, [%rd4+996];
	fma.rn.f32 	%f96, %f94, %f95, %f93;
	mul.wide.s32 	%rd9, %r9, 4;
	add.s64 	%rd10, %rd6, %rd9;
	st.global.f32 	[%rd10+4], %f96;
	ld.global.f32 	%f97, [%rd8];
	ld.global.f32 	%f98, [%rd4+12];
	fma.rn.f32 	%f99, %f97, %f98, 0f00000000;
	ld.global.f32 	%f100, [%rd8+4];
	ld.global.f32 	%f101, [%rd4+44];
	fma.rn.f32 	%f102, %f100, %f101, %f99;
	ld.global.f32 	%f103, [%rd8+8];
	ld.global.f32 	%f104, [%rd4+76];
	fma.rn.f32 	%f105, %f103, %f104, %f102;
	ld.global.f32 	%f106, [%rd8+12];
	ld.global.f32 	%f107, [%rd4+108];
	fma.rn.f32 	%f108, %f106, %f107, %f105;
	ld.global.f32 	%f109, [%rd8+16];
	ld.global.f32 	%f110, [%rd4+140];
	fma.rn.f32 	%f111, %f109, %f110, %f108;
	ld.global.f32 	%f112, [%rd8+20];
	ld.global.f32 	%f113, [%rd4+172];
	fma.rn.f32 	%f114, %f112, %f113, %f111;
	ld.global.f32 	%f115, [%rd8+24];
	ld.global.f32 	%f116, [%rd4+204];
	fma.rn.f32 	%f117, %f115, %f116, %f114;
	ld.global.f32 	%f118, [%rd8+28];
	ld.global.f32 	%f119, [%rd4+236];
	fma.rn.f32 	%f120, %f118, %f119, %f117;
	ld.global.f32 	%f121, [%rd8+32];
	ld.global.f32 	%f122, [%rd4+268];
	fma.rn.f32 	%f123, %f121, %f122, %f120;
	ld.global.f32 	%f124, [%rd8+36];
	ld.global.f32 	%f125, [%rd4+300];
	fma.rn.f32 	%f126, %f124, %f125, %f123;
	ld.global.f32 	%f127, [%rd8+40];
	ld.global.f32 	%f128, [%rd4+332];
	fma.rn.f32 	%f129, %f127, %f128, %f126;
	ld.global.f32 	%f130, [%rd8+44];
	ld.global.f32 	%f131, [%rd4+364];
	fma.rn.f32 	%f132, %f130, %f131, %f129;
	ld.global.f32 	%f133, [%rd8+48];
	ld.global.f32 	%f134, [%rd4+396];
	fma.rn.f32 	%f135, %f133, %f134, %f132;
	ld.global.f32 	%f136, [%rd8+52];
	ld.global.f32 	%f137, [%rd4+428];
	fma.rn.f32 	%f138, %f136, %f137, %f135;
	ld.global.f32 	%f139, [%rd8+56];
	ld.global.f32 	%f140, [%rd4+460];
	fma.rn.f32 	%f141, %f139, %f140, %f138;
	ld.global.f32 	%f142, [%rd8+60];
	ld.global.f32 	%f143, [%rd4+492];
	fma.rn.f32 	%f144, %f142, %f143, %f141;
	ld.global.f32 	%f145, [%rd8+64];
	ld.global.f32 	%f146, [%rd4+524];
	fma.rn.f32 	%f147, %f145, %f146, %f144;
	ld.global.f32 	%f148, [%rd8+68];
	ld.global.f32 	%f149, [%rd4+556];
	fma.rn.f32 	%f150, %f148, %f149, %f147;
	ld.global.f32 	%f151, [%rd8+72];
	ld.global.f32 	%f152, [%rd4+588];
	fma.rn.f32 	%f153, %f151, %f152, %f150;
	ld.global.f32 	%f154, [%rd8+76];
	ld.global.f32 	%f155, [%rd4+620];
	fma.rn.f32 	%f156, %f154, %f155, %f153;
	ld.global.f32 	%f157, [%rd8+80];
	ld.global.f32 	%f158, [%rd4+652];
	fma.rn.f32 	%f159, %f157, %f158, %f156;
	ld.global.f32 	%f160, [%rd8+84];
	ld.global.f32 	%f161, [%rd4+684];
	fma.rn.f32 	%f162, %f160, %f161, %f159;
	ld.global.f32 	%f163, [%rd8+88];
	ld.global.f32 	%f164, [%rd4+716];
	fma.rn.f32 	%f165, %f163, %f164, %f162;
	ld.global.f32 	%f166, [%rd8+92];
	ld.global.f32 	%f167, [%rd4+748];
	fma.rn.f32 	%f168, %f166, %f167, %f165;
	ld.global.f32 	%f169, [%rd8+96];
	ld.global.f32 	%f170, [%rd4+780];
	fma.rn.f32 	%f171, %f169, %f170, %f168;
	ld.global.f32 	%f172, [%rd8+100];
	ld.global.f32 	%f173, [%rd4+812];
	fma.rn.f32 	%f174, %f172, %f173, %f171;
	ld.global.f32 	%f175, [%rd8+104];
	ld.global.f32 	%f176, [%rd4+844];
	fma.rn.f32 	%f177, %f175, %f176, %f174;
	ld.global.f32 	%f178, [%rd8+108];
	ld.global.f32 	%f179, [%rd4+876];
	fma.rn.f32 	%f180, %f178, %f179, %f177;
	ld.global.f32 	%f181, [%rd8+112];
	ld.global.f32 	%f182, [%rd4+908];
	fma.rn.f32 	%f183, %f181, %f182, %f180;
	ld.global.f32 	%f184, [%rd8+116];
	ld.global.f32 	%f185, [%rd4+940];
	fma.rn.f32 	%f186, %f184, %f185, %f183;
	ld.global.f32 	%f187, [%rd8+120];
	ld.global.f32 	%f188, [%rd4+972];
	fma.rn.f32 	%f189, %f187, %f188, %f186;
	ld.global.f32 	%f190, [%rd8+124];
	ld.global.f32 	%f191, [%rd4+1004];
	fma.rn.f32 	%f192, %f190, %f191, %f189;
	st.global.f32 	[%rd10+12], %f192;
	ld.global.f32 	%f193, [%rd8];
	ld.global.f32 	%f194, [%rd4+20];
	fma.rn.f32 	%f195, %f193, %f194, 0f00000000;
	ld.global.f32 	%f196, [%rd8+4];
	ld.global.f32 	%f197, [%rd4+52];
	fma.rn.f32 	%f198, %f196, %f197, %f195;
	ld.global.f32 	%f199, [%rd8+8];
	ld.global.f32 	%f200, [%rd4+84];
	fma.rn.f32 	%f201, %f199, %f200, %f198;
	ld.global.f32 	%f202, [%rd8+12];
	ld.global.f32 	%f203, [%rd4+116];
	fma.rn.f32 	%f204, %f202, %f203, %f201;
	ld.global.f32 	%f205, [%rd8+16];
	ld.global.f32 	%f206, [%rd4+148];
	fma.rn.f32 	%f207, %f205, %f206, %f204;
	ld.global.f32 	%f208, [%rd8+20];
	ld.global.f32 	%f209, [%rd4+180];
	fma.rn.f32 	%f210, %f208, %f209, %f207;
	ld.global.f32 	%f211, [%rd8+24];
	ld.global.f32 	%f212, [%rd4+212];
	fma.rn.f32 	%f213, %f211, %f212, %f210;
	ld.global.f32 	%f214, [%rd8+28];
	ld.global.f32 	%f215, [%rd4+244];
	fma.rn.f32 	%f216, %f214, %f215, %f213;
	ld.global.f32 	%f217, [%rd8+32];
	ld.global.f32 	%f218, [%rd4+276];
	fma.rn.f32 	%f219, %f217, %f218, %f216;
	ld.global.f32 	%f220, [%rd8+36];
	ld.global.f32 	%f221, [%rd4+308];
	fma.rn.f32 	%f222, %f220, %f221, %f219;
	ld.global.f32 	%f223, [%rd8+40];
	ld.global.f32 	%f224, [%rd4+340];
	fma.rn.f32 	%f225, %f223, %f224, %f222;
	ld.global.f32 	%f226, [%rd8+44];
	ld.global.f32 	%f227, [%rd4+372];
	fma.rn.f32 	%f228, %f226, %f227, %f225;
	ld.global.f32 	%f229, [%rd8+48];
	ld.global.f32 	%f230, [%rd4+404];
	fma.rn.f32 	%f231, %f229, %f230, %f228;
	ld.global.f32 	%f232, [%rd8+52];
	ld.global.f32 	%f233, [%rd4+436];
	fma.rn.f32 	%f234, %f232, %f233, %f231;
	ld.global.f32 	%f235, [%rd8+56];
	ld.global.f32 	%f236, [%rd4+468];
	fma.rn.f32 	%f237, %f235, %f236, %f234;
	ld.global.f32 	%f238, [%rd8+60];
	ld.global.f32 	%f239, [%rd4+500];
	fma.rn.f32 	%f240, %f238, %f239, %f237;
	ld.global.f32 	%f241, [%rd8+64];
	ld.global.f32 	%f242, [%rd4+532];
	fma.rn.f32 	%f243, %f241, %f242, %f240;
	ld.global.f32 	%f244, [%rd8+68];
	ld.global.f32 	%f245, [%rd4+564];
	fma.rn.f32 	%f246, %f244, %f245, %f243;
	ld.global.f32 	%f247, [%rd8+72];
	ld.global.f32 	%f248, [%rd4+596];
	fma.rn.f32 	%f249, %f247, %f248, %f246;
	ld.global.f32 	%f250, [%rd8+76];
	ld.global.f32 	%f251, [%rd4+628];
	fma.rn.f32 	%f252, %f250, %f251, %f249;
	ld.global.f32 	%f253, [%rd8+80];
	ld.global.f32 	%f254, [%rd4+660];
	fma.rn.f32 	%f255, %f253, %f254, %f252;
	ld.global.f32 	%f256, [%rd8+84];
	ld.global.f32 	%f257, [%rd4+692];
	fma.rn.f32 	%f258, %f256, %f257, %f255;
	ld.global.f32 	%f259, [%rd8+88];
	ld.global.f32 	%f260, [%rd4+724];
	fma.rn.f32 	%f261, %f259, %f260, %f258;
	ld.global.f32 	%f262, [%rd8+92];
	ld.global.f32 	%f263, [%rd4+756];
	fma.rn.f32 	%f264, %f262, %f263, %f261;
	ld.global.f32 	%f265, [%rd8+96];
	ld.global.f32 	%f266, [%rd4+788];
	fma.rn.f32 	%f267, %f265, %f266, %f264;
	ld.global.f32 	%f268, [%rd8+100];
	ld.global.f32 	%f269, [%rd4+820];
	fma.rn.f32 	%f270, %f268, %f269, %f267;
	ld.global.f32 	%f271, [%rd8+104];
	ld.global.f32 	%f272, [%rd4+852];
	fma.rn.f32 	%f273, %f271, %f272, %f270;
	ld.global.f32 	%f274, [%rd8+108];
	ld.global.f32 	%f275, [%rd4+884];
	fma.rn.f32 	%f276, %f274, %f275, %f273;
	ld.global.f32 	%f277, [%rd8+112];
	ld.global.f32 	%f278, [%rd4+916];
	fma.rn.f32 	%f279, %f277, %f278, %f276;
	ld.global.f32 	%f280, [%rd8+116];
	ld.global.f32 	%f281, [%rd4+948];
	fma.rn.f32 	%f282, %f280, %f281, %f279;
	ld.global.f32 	%f283, [%rd8+120];
	ld.global.f32 	%f284, [%rd4+980];
	fma.rn.f32 	%f285, %f283, %f284, %f282;
	ld.global.f32 	%f286, [%rd8+124];
	ld.global.f32 	%f287, [%rd4+1012];
	fma.rn.f32 	%f288, %f286, %f287, %f285;
	st.global.f32 	[%rd10+20], %f288;
	ld.global.f32 	%f289, [%rd8];
	ld.global.f32 	%f290, [%rd4+28];
	fma.rn.f32 	%f291, %f289, %f290, 0f00000000;
	ld.global.f32 	%f292, [%rd8+4];
	ld.global.f32 	%f293, [%rd4+60];
	fma.rn.f32 	%f294, %f292, %f293, %f291;
	ld.global.f32 	%f295, [%rd8+8];
	ld.global.f32 	%f296, [%rd4+92];
	fma.rn.f32 	%f297, %f295, %f296, %f294;
	ld.global.f32 	%f298, [%rd8+12];
	ld.global.f32 	%f299, [%rd4+124];
	fma.rn.f32 	%f300, %f298, %f299, %f297;
	ld.global.f32 	%f301, [%rd8+16];
	ld.global.f32 	%f302, [%rd4+156];
	fma.rn.f32 	%f303, %f301, %f302, %f300;
	ld.global.f32 	%f304, [%rd8+20];
	ld.global.f32 	%f305, [%rd4+188];
	fma.rn.f32 	%f306, %f304, %f305, %f303;
	ld.global.f32 	%f307, [%rd8+24];
	ld.global.f32 	%f308, [%rd4+220];
	fma.rn.f32 	%f309, %f307, %f308, %f306;
	ld.global.f32 	%f310, [%rd8+28];
	ld.global.f32 	%f311, [%rd4+252];
	fma.rn.f32 	%f312, %f310, %f311, %f309;
	ld.global.f32 	%f313, [%rd8+32];
	ld.global.f32 	%f314, [%rd4+284];
	fma.rn.f32 	%f315, %f313, %f314, %f312;
	ld.global.f32 	%f316, [%rd8+36];
	ld.global.f32 	%f317, [%rd4+316];
	fma.rn.f32 	%f318, %f316, %f317, %f315;
	ld.global.f32 	%f319, [%rd8+40];
	ld.global.f32 	%f320, [%rd4+348];
	fma.rn.f32 	%f321, %f319, %f320, %f318;
	ld.global.f32 	%f322, [%rd8+44];
	ld.global.f32 	%f323, [%rd4+380];
	fma.rn.f32 	%f324, %f322, %f323, %f321;
	ld.global.f32 	%f325, [%rd8+48];
	ld.global.f32 	%f326, [%rd4+412];
	fma.rn.f32 	%f327, %f325, %f326, %f324;
	ld.global.f32 	%f328, [%rd8+52];
	ld.global.f32 	%f329, [%rd4+444];
	fma.rn.f32 	%f330, %f328, %f329, %f327;
	ld.global.f32 	%f331, [%rd8+56];
	ld.global.f32 	%f332, [%rd4+476];
	fma.rn.f32 	%f333, %f331, %f332, %f330;
	ld.global.f32 	%f334, [%rd8+60];
	ld.global.f32 	%f335, [%rd4+508];
	fma.rn.f32 	%f336, %f334, %f335, %f333;
	ld.global.f32 	%f337, [%rd8+64];
	ld.global.f32 	%f338, [%rd4+540];
	fma.rn.f32 	%f339, %f337, %f338, %f336;
	ld.global.f32 	%f340, [%rd8+68];
	ld.global.f32 	%f341, [%rd4+572];
	fma.rn.f32 	%f342, %f340, %f341, %f339;
	ld.global.f32 	%f343, [%rd8+72];
	ld.global.f32 	%f344, [%rd4+604];
	fma.rn.f32 	%f345, %f343, %f344, %f342;
	ld.global.f32 	%f346, [%rd8+76];
	ld.global.f32 	%f347, [%rd4+636];
	fma.rn.f32 	%f348, %f346, %f347, %f345;
	ld.global.f32 	%f349, [%rd8+80];
	ld.global.f32 	%f350, [%rd4+668];
	fma.rn.f32 	%f351, %f349, %f350, %f348;
	ld.global.f32 	%f352, [%rd8+84];
	ld.global.f32 	%f353, [%rd4+700];
	fma.rn.f32 	%f354, %f352, %f353, %f351;
	ld.global.f32 	%f355, [%rd8+88];
	ld.global.f32 	%f356, [%rd4+732];
	fma.rn.f32 	%f357, %f355, %f356, %f354;
	ld.global.f32 	%f358, [%rd8+92];
	ld.global.f32 	%f359, [%rd4+764];
	fma.rn.f32 	%f360, %f358, %f359, %f357;
	ld.global.f32 	%f361, [%rd8+96];
	ld.global.f32 	%f362, [%rd4+796];
	fma.rn.f32 	%f363, %f361, %f362, %f360;
	ld.global.f32 	%f364, [%rd8+100];
	ld.global.f32 	%f365, [%rd4+828];
	fma.rn.f32 	%f366, %f364, %f365, %f363;
	ld.global.f32 	%f367, [%rd8+104];
	ld.global.f32 	%f368, [%rd4+860];
	fma.rn.f32 	%f369, %f367, %f368, %f366;
	ld.global.f32 	%f370, [%rd8+108];
	ld.global.f32 	%f371, [%rd4+892];
	fma.rn.f32 	%f372, %f370, %f371, %f369;
	ld.global.f32 	%f373, [%rd8+112];
	ld.global.f32 	%f374, [%rd4+924];
	fma.rn.f32 	%f375, %f373, %f374, %f372;
	ld.global.f32 	%f376, [%rd8+116];
	ld.global.f32 	%f377, [%rd4+956];
	fma.rn.f32 	%f378, %f376, %f377, %f375;
	ld.global.f32 	%f379, [%rd8+120];
	ld.global.f32 	%f380, [%rd4+988];
	fma.rn.f32 	%f381, %f379, %f380, %f378;
	ld.global.f32 	%f382, [%rd8+124];
	ld.global.f32 	%f383, [%rd4+1020];
	fma.rn.f32 	%f384, %f382, %f383, %f381;
	st.global.f32 	[%rd10+28], %f384;
$L__BB4_2:
	ret;

}
	// .globl	_Z15matMul_00010000PKfS0_Pf
.visible .entry _Z15matMul_00010000PKfS0_Pf(
	.param .u64 .ptr .align 1 _Z15matMul_00010000PKfS0_Pf_param_0,
	.param .u64 .ptr .align 1 _Z15matMul_00010000PKfS0_Pf_param_1,
	.param .u64 .ptr .align 1 _Z15matMul_00010000PKfS0_Pf_param_2
)
{
	.reg .pred 	%p<2>;
	.reg .b32 	%r<7>;
	.reg .b32 	%f<97>;
	.reg .b64 	%rd<11>;

	ld.param.u64 	%rd1, [_Z15matMul_00010000PKfS0_Pf_param_0];
	ld.param.u64 	%rd2, [_Z15matMul_00010000PKfS0_Pf_param_1];
	ld.param.u64 	%rd3, [_Z15matMul_00010000PKfS0_Pf_param_2];
	mov.u32 	%r2, %ctaid.x;
	mov.u32 	%r3, %ntid.x;
	mov.u32 	%r4, %tid.x;
	mad.lo.s32 	%r1, %r2, %r3, %r4;
	setp.gt.s32 	%p1, %r1, 4095;
	@%p1 bra 	$L__BB5_2;
	cvta.to.global.u64 	%rd4, %rd3;
	cvta.to.global.u64 	%rd5, %rd1;
	cvta.to.global.u64 	%rd6, %rd2;
	shl.b32 	%r5, %r1, 5;
	mul.wide.s32 	%rd7, %r5, 4;
	add.s64 	%rd8, %rd5, %rd7;
	ld.global.f32 	%f1, [%rd8];
	ld.global.f32 	%f2, [%rd6+12];
	fma.rn.f32 	%f3, %f1, %f2, 0f00000000;
	ld.global.f32 	%f4, [%rd8+4];
	ld.global.f32 	%f5, [%rd6+44];
	fma.rn.f32 	%f6, %f4, %f5, %f3;
	ld.global.f32 	%f7, [%rd8+8];
	ld.global.f32 	%f8, [%rd6+76];
	fma.rn.f32 	%f9, %f7, %f8, %f6;
	ld.global.f32 	%f10, [%rd8+12];
	ld.global.f32 	%f11, [%rd6+108];
	fma.rn.f32 	%f12, %f10, %f11, %f9;
	ld.global.f32 	%f13, [%rd8+16];
	ld.global.f32 	%f14, [%rd6+140];
	fma.rn.f32 	%f15, %f13, %f14, %f12;
	ld.global.f32 	%f16, [%rd8+20];
	ld.global.f32 	%f17, [%rd6+172];
	fma.rn.f32 	%f18, %f16, %f17, %f15;
	ld.global.f32 	%f19, [%rd8+24];
	ld.global.f32 	%f20, [%rd6+204];
	fma.rn.f32 	%f21, %f19, %f20, %f18;
	ld.global.f32 	%f22, [%rd8+28];
	ld.global.f32 	%f23, [%rd6+236];
	fma.rn.f32 	%f24, %f22, %f23, %f21;
	ld.global.f32 	%f25, [%rd8+32];
	ld.global.f32 	%f26, [%rd6+268];
	fma.rn.f32 	%f27, %f25, %f26, %f24;
	ld.global.f32 	%f28, [%rd8+36];
	ld.global.f32 	%f29, [%rd6+300];
	fma.rn.f32 	%f30, %f28, %f29, %f27;
	ld.global.f32 	%f31, [%rd8+40];
	ld.global.f32 	%f32, [%rd6+332];
	fma.rn.f32 	%f33, %f31, %f32, %f30;
	ld.global.f32 	%f34, [%rd8+44];
	ld.global.f32 	%f35, [%rd6+364];
	fma.rn.f32 	%f36, %f34, %f35, %f33;
	ld.global.f32 	%f37, [%rd8+48];
	ld.global.f32 	%f38, [%rd6+396];
	fma.rn.f32 	%f39, %f37, %f38, %f36;
	ld.global.f32 	%f40, [%rd8+52];
	ld.global.f32 	%f41, [%rd6+428];
	fma.rn.f32 	%f42, %f40, %f41, %f39;
	ld.global.f32 	%f43, [%rd8+56];
	ld.global.f32 	%f44, [%rd6+460];
	fma.rn.f32 	%f45, %f43, %f44, %f42;
	ld.global.f32 	%f46, [%rd8+60];
	ld.global.f32 	%f47, [%rd6+492];
	fma.rn.f32 	%f48, %f46, %f47, %f45;
	ld.global.f32 	%f49, [%rd8+64];
	ld.global.f32 	%f50, [%rd6+524];
	fma.rn.f32 	%f51, %f49, %f50, %f48;
	ld.global.f32 	%f52, [%rd8+68];
	ld.global.f32 	%f53, [%rd6+556];
	fma.rn.f32 	%f54, %f52, %f53, %f51;
	ld.global.f32 	%f55, [%rd8+72];
	ld.global.f32 	%f56, [%rd6+588];
	fma.rn.f32 	%f57, %f55, %f56, %f54;
	ld.global.f32 	%f58, [%rd8+76];
	ld.global.f32 	%f59, [%rd6+620];
	fma.rn.f32 	%f60, %f58, %f59, %f57;
	ld.global.f32 	%f61, [%rd8+80];
	ld.global.f32 	%f62, [%rd6+652];
	fma.rn.f32 	%f63, %f61, %f62, %f60;
	ld.global.f32 	%f64, [%rd8+84];
	ld.global.f32 	%f65, [%rd6+684];
	fma.rn.f32 	%f66, %f64, %f65, %f63;
	ld.global.f32 	%f67, [%rd8+88];
	ld.global.f32 	%f68, [%rd6+716];
	fma.rn.f32 	%f69, %f67, %f68, %f66;
	ld.global.f32 	%f70, [%rd8+92];
	ld.global.f32 	%f71, [%rd6+748];
	fma.rn.f32 	%f72, %f70, %f71, %f69;
	ld.global.f32 	%f73, [%rd8+96];
	ld.global.f32 	%f74, [%rd6+780];
	fma.rn.f32 	%f75, %f73, %f74, %f72;
	ld.global.f32 	%f76, [%rd8+100];
	ld.global.f32 	%f77, [%rd6+812];
	fma.rn.f32 	%f78, %f76, %f77, %f75;
	ld.global.f32 	%f79, [%rd8+104];
	ld.global.f32 	%f80, [%rd6+844];
	fma.rn.f32 	%f81, %f79, %f80, %f78;
	ld.global.f32 	%f82, [%rd8+108];
	ld.global.f32 	%f83, [%rd6+876];
	fma.rn.f32 	%f84, %f82, %f83, %f81;
	ld.global.f32 	%f85, [%rd8+112];
	ld.global.f32 	%f86, [%rd6+908];
	fma.rn.f32 	%f87, %f85, %f86, %f84;
	ld.global.f32 	%f88, [%rd8+116];
	ld.global.f32 	%f89, [%rd6+940];
	fma.rn.f32 	%f90, %f88, %f89, %f87;
	ld.global.f32 	%f91, [%rd8+120];
	ld.global.f32 	%f92, [%rd6+972];
	fma.rn.f32 	%f93, %f91, %f92, %f90;
	ld.global.f32 	%f94, [%rd8+124];
	ld.global.f32 	%f95, [%rd6+1004];
	fma.rn.f32 	%f96, %f94, %f95, %f93;
	shl.b32 	%r6, %r1, 3;
	mul.wide.s32 	%rd9, %r6, 4;
	add.s64 	%rd10, %rd4, %rd9;
	st.global.f32 	[%rd10+12], %f96;
$L__BB5_2:
	ret;

}


// ===== COMPILED SASS (sm_100) =====

	.target	sm_100

	.elftype	@"ET_EXEC"


//--------------------- .note.nv.tkinfo           --------------------------
	.section	.note.nv.tkinfo,"",@"SHT_NOTE"
	.sectionflags	@"SHF_NOTE_NV_TKINFO"
	.tkinfo
        /*0018*/ 	.word	0x00000002
        /*0030*/ 	.string	""
        /*0030*/ 	.string	"ptxas"
        /*0030*/ 	.string	"Cuda compilation tools, release 13.0, V13.0.88"
        /*0030*/ 	.string	"Build cuda_13.0.r13.0/compiler.36424714_0"
        /*0030*/ 	.string	"-arch sm_100 -m 64 "



//--------------------- .note.nv.cuinfo           --------------------------
	.section	.note.nv.cuinfo,"",@"SHT_NOTE"
	.sectionflags	@"SHF_NOTE_NV_CUINFO"
        /*0018*/ 	.short	0x0002
        /*001a*/ 	.short	0x0064
        /*001c*/ 	.short	0x0082
	.zero		2


//--------------------- .nv.info                  --------------------------
	.section	.nv.info,"",@"SHT_CUDA_INFO"
	.align	4


	//----- nvinfo : EIATTR_REGCOUNT
	.align		4
        /*0000*/ 	.byte	0x04, 0x2f
        /*0002*/ 	.short	(.L_1 - .L_0)
	.align		4
.L_0:
        /*0004*/ 	.word	index@(_Z13matMulRegularPKfS0_Pf)
        /*0008*/ 	.word	0x00000020


	//----- nvinfo : EIATTR_FRAME_SIZE
	.align		4
.L_1:
        /*000c*/ 	.byte	0x04, 0x11
        /*000e*/ 	.short	(.L_3 - .L_2)
	.align		4
.L_2:
        /*0010*/ 	.word	index@(_Z13matMulRegularPKfS0_Pf)
        /*0014*/ 	.word	0x00000000


	//----- nvinfo : EIATTR_REGCOUNT
	.align		4
.L_3:
        /*0018*/ 	.byte	0x04, 0x2f
        /*001a*/ 	.short	(.L_5 - .L_4)
	.align		4
.L_4:
        /*001c*/ 	.word	index@(_Z15matMul_10101010PKfS0_Pf)
        /*0020*/ 	.word	0x00000020


	//----- nvinfo : EIATTR_FRAME_SIZE
	.align		4
.L_5:
        /*0024*/ 	.byte	0x04, 0x11
        /*0026*/ 	.short	(.L_7 - .L_6)
	.align		4
.L_6:
        /*0028*/ 	.word	index@(_Z15matMul_10101010PKfS0_Pf)
        /*002c*/ 	.word	0x00000000


	//----- nvinfo : EIATTR_REGCOUNT
	.align		4
.L_7:
        /*0030*/ 	.byte	0x04, 0x2f
        /*0032*/ 	.short	(.L_9 - .L_8)
	.align		4
.L_8:
        /*0034*/ 	.word	index@(_Z15matMul_00100000PKfS0_Pf)
        /*0038*/ 	.word	0x0000001f


	//----- nvinfo : EIATTR_FRAME_SIZE
	.align		4
.L_9:
        /*003c*/ 	.byte	0x04, 0x11
        /*003e*/ 	.short	(.L_11 - .L_10)
	.align		4
.L_10:
        /*0040*/ 	.word	index@(_Z15matMul_00100000PKfS0_Pf)
        /*0044*/ 	.word	0x00000000


	//----- nvinfo : EIATTR_REGCOUNT
	.align		4
.L_11:
        /*0048*/ 	.byte	0x04, 0x2f
        /*004a*/ 	.short	(.L_13 - .L_12)
	.align		4
.L_12:
        /*004c*/ 	.word	index@(_Z11matMulDensePKfS0_Pf)
        /*0050*/ 	.word	0x0000001e


	//----- nvinfo : EIATTR_FRAME_SIZE
	.align		4
.L_13:
        /*0054*/ 	.byte	0x04, 0x11
        /*0056*/ 	.short	(.L_15 - .L_14)
	.align		4
.L_14:
        /*0058*/ 	.word	index@(_Z11matMulDensePKfS0_Pf)
        /*005c*/ 	.word	0x00000000


	//----- nvinfo : EIATTR_REGCOUNT
	.align		4
.L_15:
        /*0060*/ 	.byte	0x04, 0x2f
        /*0062*/ 	.short	(.L_17 - .L_16)
	.align		4
.L_16:
        /*0064*/ 	.word	index@(_Z15matMul_01010101PKfS0_Pf)
        /*0068*/ 	.word	0x00000020


	//----- nvinfo : EIATTR_FRAME_SIZE
	.align		4
.L_17:
        /*006c*/ 	.byte	0x04, 0x11
        /*006e*/ 	.short	(.L_19 - .L_18)
	.align		4
.L_18:
        /*0070*/ 	.word	index@(_Z15matMul_01010101PKfS0_Pf)
        /*0074*/ 	.word	0x00000000


	//----- nvinfo : EIATTR_REGCOUNT
	.align		4
.L_19:
        /*0078*/ 	.byte	0x04, 0x2f
        /*007a*/ 	.short	(.L_21 - .L_20)
	.align		4
.L_20:
        /*007c*/ 	.word	index@(_Z15matMul_00010000PKfS0_Pf)
        /*0080*/ 	.word	0x0000001f


	//----- nvinfo : EIATTR_FRAME_SIZE
	.align		4
.L_21:
        /*0084*/ 	.byte	0x04, 0x11
        /*0086*/ 	.short	(.L_23 - .L_22)
	.align		4
.L_22:
        /*0088*/ 	.word	index@(_Z15matMul_00010000PKfS0_Pf)
        /*008c*/ 	.word	0x00000000


	//----- nvinfo : EIATTR_MIN_STACK_SIZE
	.align		4
.L_23:
        /*0090*/ 	.byte	0x04, 0x12
        /*0092*/ 	.short	(.L_25 - .L_24)
	.align		4
.L_24:
        /*0094*/ 	.word	index@(_Z15matMul_00010000PKfS0_Pf)
        /*0098*/ 	.word	0x00000000


	//----- nvinfo : EIATTR_MIN_STACK_SIZE
	.align		4
.L_25:
        /*009c*/ 	.byte	0x04, 0x12
        /*009e*/ 	.short	(.L_27 - .L_26)
	.align		4
.L_26:
        /*00a0*/ 	.word	index@(_Z15matMul_01010101PKfS0_Pf)
        /*00a4*/ 	.word	0x00000000


	//----- nvinfo : EIATTR_MIN_STACK_SIZE
	.align		4
.L_27:
        /*00a8*/ 	.byte	0x04, 0x12
        /*00aa*/ 	.short	(.L_29 - .L_28)
	.align		4
.L_28:
        /*00ac*/ 	.word	index@(_Z11matMulDensePKfS0_Pf)
        /*00b0*/ 	.word	0x00000000


	//----- nvinfo : EIATTR_MIN_STACK_SIZE
	.align		4
.L_29:
        /*00b4*/ 	.byte	0x04, 0x12
        /*00b6*/ 	.short	(.L_31 - .L_30)
	.align		4
.L_30:
        /*00b8*/ 	.word	index@(_Z15matMul_00100000PKfS0_Pf)
        /*00bc*/ 	.word	0x00000000


	//----- nvinfo : EIATTR_MIN_STACK_SIZE
	.align		4
.L_31:
        /*00c0*/ 	.byte	0x04, 0x12
        /*00c2*/ 	.short	(.L_33 - .L_32)
	.align		4
.L_32:
        /*00c4*/ 	.word	index@(_Z15matMul_10101010PKfS0_Pf)
        /*00c8*/ 	.word	0x00000000


	//----- nvinfo : EIATTR_MIN_STACK_SIZE
	.align		4
.L_33:
        /*00cc*/ 	.byte	0x04, 0x12
        /*00ce*/ 	.short	(.L_35 - .L_34)
	.align		4
.L_34:
        /*00d0*/ 	.word	index@(_Z13matMulRegularPKfS0_Pf)
        /*00d4*/ 	.word	0x00000000
.L_35:


//--------------------- .nv.compat                --------------------------
	.section	.nv.compat,"",@"SHT_CUDA_COMPAT_INFO"
	.align	4
        /*0000*/ 	.byte	0x02, 0x09, 0x00, 0x00, 0x02, 0x02, 0x01, 0x00, 0x02, 0x05, 0x05, 0x00, 0x03, 0x07, 0x01, 0x01
        /*0010*/ 	.byte	0x02, 0x03, 0x00, 0x00, 0x02, 0x06, 0x01, 0x00, 0x04, 0x0b, 0x08, 0x00, 0x09, 0x00, 0x00, 0x00
        /*0020*/ 	.byte	0x00, 0x00, 0x00, 0x00


//--------------------- .nv.info._Z15matMul_00010000PKfS0_Pf --------------------------
	.section	.nv.info._Z15matMul_00010000PKfS0_Pf,"",@"SHT_CUDA_INFO"
	.sectionflags	@""
	.align	4


	//----- nvinfo : EIATTR_CUDA_API_VERSION
	.align		4
        /*0000*/ 	.byte	0x04, 0x37
        /*0002*/ 	.short	(.L_37 - .L_36)
.L_36:
        /*0004*/ 	.word	0x00000082


	//----- nvinfo : EIATTR_KPARAM_INFO
	.align		4
.L_37:
        /*0008*/ 	.byte	0x04, 0x17
        /*000a*/ 	.short	(.L_39 - .L_38)
.L_38:
        /*000c*/ 	.word	0x00000000
        /*0010*/ 	.short	0x0002
        /*0012*/ 	.short	0x0010
        /*0014*/ 	.byte	0x00, 0xf5, 0x21, 0x00


	//----- nvinfo : EIATTR_KPARAM_INFO
	.align		4
.L_39:
        /*0018*/ 	.byte	0x04, 0x17
        /*001a*/ 	.short	(.L_41 - .L_40)
.L_40:
        /*001c*/ 	.word	0x00000000
        /*0020*/ 	.short	0x0001
        /*0022*/ 	.short	0x0008
        /*0024*/ 	.byte	0x00, 0xf5, 0x21, 0x00


	//----- nvinfo : EIATTR_KPARAM_INFO
	.align		4
.L_41:
        /*0028*/ 	.byte	0x04, 0x17
        /*002a*/ 	.short	(.L_43 - .L_42)
.L_42:
        /*002c*/ 	.word	0x00000000
        /*0030*/ 	.short	0x0000
        /*0032*/ 	.short	0x0000
        /*0034*/ 	.byte	0x00, 0xf5, 0x21, 0x00


	//----- nvinfo : EIATTR_SPARSE_MMA_MASK
	.align		4
.L_43:
        /*0038*/ 	.byte	0x03, 0x50
        /*003a*/ 	.short	0x0000


	//----- nvinfo : EIATTR_MAXREG_COUNT
	.align		4
        /*003c*/ 	.byte	0x03, 0x1b
        /*003e*/ 	.short	0x00ff


	//----- nvinfo : EIATTR_MERCURY_ISA_VERSION
	.align		4
        /*0040*/ 	.byte	0x03, 0x5f
        /*0042*/ 	.short	0x0101


	//----- nvinfo : EIATTR_VRC_CTA_INIT_COUNT
	.align		4
        /*0044*/ 	.byte	0x02, 0x4a
	.zero		1
	.zero		1


	//----- nvinfo : EIATTR_EXIT_INSTR_OFFSETS
	.align		4
        /*0048*/ 	.byte	0x04, 0x1c
        /*004a*/ 	.short	(.L_45 - .L_44)


	//   ....[0]....
.L_44:
        /*004c*/ 	.word	0x00000060


	//   ....[1]....
        /*0050*/ 	.word	0x00000700


	//----- nvinfo : EIATTR_CBANK_PARAM_SIZE
	.align		4
.L_45:
        /*0054*/ 	.byte	0x03, 0x19
        /*0056*/ 	.short	0x0018


	//----- nvinfo : EIATTR_PARAM_CBANK
	.align		4
        /*0058*/ 	.byte	0x04, 0x0a
        /*005a*/ 	.short	(.L_47 - .L_46)
	.align		4
.L_46:
        /*005c*/ 	.word	index@(.nv.constant0._Z15matMul_00010000PKfS0_Pf)
        /*0060*/ 	.short	0x0380
        /*0062*/ 	.short	0x0018


	//----- nvinfo : EIATTR_SW_WAR
	.align		4
.L_47:
        /*0064*/ 	.byte	0x04, 0x36
        /*0066*/ 	.short	(.L_49 - .L_48)
.L_48:
        /*0068*/ 	.word	0x00000008
.L_49:


//--------------------- .nv.info._Z15matMul_01010101PKfS0_Pf --------------------------
	.section	.nv.info._Z15matMul_01010101PKfS0_Pf,"",@"SHT_CUDA_INFO"
	.sectionflags	@""
	.align	4


	//----- nvinfo : EIATTR_CUDA_API_VERSION
	.align		4
        /*0000*/ 	.byte	0x04, 0x37
        /*0002*/ 	.short	(.L_51 - .L_50)
.L_50:
        /*0004*/ 	.word	0x00000082


	//----- nvinfo : EIATTR_KPARAM_INFO
	.align		4
.L_51:
        /*0008*/ 	.byte	0x04, 0x17
        /*000a*/ 	.short	(.L_53 - .L_52)
.L_52:
        /*000c*/ 	.word	0x00000000
        /*0010*/ 	.short	0x0002
        /*0012*/ 	.short	0x0010
        /*0014*/ 	.byte	0x00, 0xf5, 0x21, 0x00


	//----- nvinfo : EIATTR_KPARAM_INFO
	.align		4
.L_53:
        /*0018*/ 	.byte	0x04, 0x17
        /*001a*/ 	.short	(.L_55 - .L_54)
.L_54:
        /*001c*/ 	.word	0x00000000
        /*0020*/ 	.short	0x0001
        /*0022*/ 	.short	0x0008
        /*0024*/ 	.byte	0x00, 0xf5, 0x21, 0x00


	//----- nvinfo : EIATTR_KPARAM_INFO
	.align		4
.L_55:
        /*0028*/ 	.byte	0x04, 0x17
        /*002a*/ 	.short	(.L_57 - .L_56)
.L_56:
        /*002c*/ 	.word	0x00000000
        /*0030*/ 	.short	0x0000
        /*0032*/ 	.short	0x0000
        /*0034*/ 	.byte	0x00, 0xf5, 0x21, 0x00


	//----- nvinfo : EIATTR_SPARSE_MMA_MASK
	.align		4
.L_57:
        /*0038*/ 	.byte	0x03, 0x50
        /*003a*/ 	.short	0x0000


	//----- nvinfo : EIATTR_MAXREG_COUNT
	.align		4
        /*003c*/ 	.byte	0x03, 0x1b
        /*003e*/ 	.short	0x00ff


	//----- nvinfo : EIATTR_MERCURY_ISA_VERSION
	.align		4
        /*0040*/ 	.byte	0x03, 0x5f
        /*0042*/ 	.short	0x0101


	//----- nvinfo : EIATTR_VRC_CTA_INIT_COUNT
	.align		4
        /*0044*/ 	.byte	0x02, 0x4a
	.zero		1
	.zero		1


	//----- nvinfo : EIATTR_EXIT_INSTR_OFFSETS
	.align		4
        /*0048*/ 	.byte	0x04, 0x1c
        /*004a*/ 	.short	(.L_59 - .L_58)


	//   ....[0]....
.L_58:
        /*004c*/ 	.word	0x00000060


	//   ....[1]....
        /*0050*/ 	.word	0x00001930


	//----- nvinfo : EIATTR_CBANK_PARAM_SIZE
	.align		4
.L_59:
        /*0054*/ 	.byte	0x03, 0x19
        /*0056*/ 	.short	0x0018


	//----- nvinfo : EIATTR_PARAM_CBANK
	.align		4
        /*0058*/ 	.byte	0x04, 0x0a
        /*005a*/ 	.short	(.L_61 - .L_60)
	.align		4
.L_60:
        /*005c*/ 	.word	index@(.nv.constant0._Z15matMul_01010101PKfS0_Pf)
        /*0060*/ 	.short	0x0380
        /*0062*/ 	.short	0x0018


	//----- nvinfo : EIATTR_SW_WAR
	.align		4
.L_61:
        /*0064*/ 	.byte	0x04, 0x36
        /*0066*/ 	.short	(.L_63 - .L_62)
.L_62:
        /*0068*/ 	.word	0x00000008
.L_63:


//--------------------- .nv.info._Z11matMulDensePKfS0_Pf --------------------------
	.section	.nv.info._Z11matMulDensePKfS0_Pf,"",@"SHT_CUDA_INFO"
	.sectionflags	@""
	.align	4


	//----- nvinfo : EIATTR_CUDA_API_VERSION
	.align		4
        /*0000*/ 	.byte	0x04, 0x37
        /*0002*/ 	.short	(.L_65 - .L_64)
.L_64:
        /*0004*/ 	.word	0x00000082


	//----- nvinfo : EIATTR_KPARAM_INFO
	.align		4
.L_65:
        /*0008*/ 	.byte	0x04, 0x17
        /*000a*/ 	.short	(.L_67 - .L_66)
.L_66:
        /*000c*/ 	.word	0x00000000
        /*0010*/ 	.short	0x0002
        /*0012*/ 	.short	0x0010
        /*0014*/ 	.byte	0x00, 0xf5, 0x21, 0x00


	//----- nvinfo : EIATTR_KPARAM_INFO
	.align		4
.L_67:
        /*0018*/ 	.byte	0x04, 0x17
        /*001a*/ 	.short	(.L_69 - .L_68)
.L_68:
        /*001c*/ 	.word	0x00000000
        /*0020*/ 	.short	0x0001
        /*0022*/ 	.short	0x0008
        /*0024*/ 	.byte	0x00, 0xf5, 0x21, 0x00


	//----- nvinfo : EIATTR_KPARAM_INFO
	.align		4
.L_69:
        /*0028*/ 	.byte	0x04, 0x17
        /*002a*/ 	.short	(.L_71 - .L_70)
.L_70:
        /*002c*/ 	.word	0x00000000
        /*0030*/ 	.short	0x0000
        /*0032*/ 	.short	0x0000
        /*0034*/ 	.byte	0x00, 0xf5, 0x21, 0x00


	//----- nvinfo : EIATTR_SPARSE_MMA_MASK
	.align		4
.L_71:
        /*0038*/ 	.byte	0x03, 0x50
        /*003a*/ 	.short	0x0000


	//----- nvinfo : EIATTR_MAXREG_COUNT
	.align		4
        /*003c*/ 	.byte	0x03, 0x1b
        /*003e*/ 	.short	0x00ff


	//----- nvinfo : EIATTR_MERCURY_ISA_VERSION
	.align		4
        /*0040*/ 	.byte	0x03, 0x5f
        /*0042*/ 	.short	0x0101


	//----- nvinfo : EIATTR_VRC_CTA_INIT_COUNT
	.align		4
        /*0044*/ 	.byte	0x02, 0x4a
	.zero		1
	.zero		1


	//----- nvinfo : EIATTR_EXIT_INSTR_OFFSETS
	.align		4
        /*0048*/ 	.byte	0x04, 0x1c
        /*004a*/ 	.short	(.L_73 - .L_72)


	//   ....[0]....
.L_72:
        /*004c*/ 	.word	0x00000060


	//   ....[1]....
        /*0050*/ 	.word	0x000007b0


	//----- nvinfo : EIATTR_CBANK_PARAM_SIZE
	.align		4
.L_73:
        /*0054*/ 	.byte	0x03, 0x19
        /*0056*/ 	.short	0x0018


	//----- nvinfo : EIATTR_PARAM_CBANK
	.align		4
        /*0058*/ 	.byte	0x04, 0x0a
        /*005a*/ 	.short	(.L_75 - .L_74)
	.align		4
.L_74:
        /*005c*/ 	.word	index@(.nv.constant0._Z11matMulDensePKfS0_Pf)
        /*0060*/ 	.short	0x0380
        /*0062*/ 	.short	0x0018


	//----- nvinfo : EIATTR_SW_WAR
	.align		4
.L_75:
        /*0064*/ 	.byte	0x04, 0x36
        /*0066*/ 	.short	(.L_77 - .L_76)
.L_76:
        /*0068*/ 	.word	0x00000008
.L_77:


//--------------------- .nv.info._Z15matMul_00100000PKfS0_Pf --------------------------
	.section	.nv.info._Z15matMul_00100000PKfS0_Pf,"",@"SHT_CUDA_INFO"
	.sectionflags	@""
	.align	4


	//----- nvinfo : EIATTR_CUDA_API_VERSION
	.align		4
        /*0000*/ 	.byte	0x04, 0x37
        /*0002*/ 	.short	(.L_79 - .L_78)
.L_78:
        /*0004*/ 	.word	0x00000082


	//----- nvinfo : EIATTR_KPARAM_INFO
	.align		4
.L_79:
        /*0008*/ 	.byte	0x04, 0x17
        /*000a*/ 	.short	(.L_81 - .L_80)
.L_80:
        /*000c*/ 	.word	0x00000000
        /*0010*/ 	.short	0x0002
        /*0012*/ 	.short	0x0010
        /*0014*/ 	.byte	0x00, 0xf5, 0x21, 0x00


	//----- nvinfo : EIATTR_KPARAM_INFO
	.align		4
.L_81:
        /*0018*/ 	.byte	0x04, 0x17
        /*001a*/ 	.short	(.L_83 - .L_82)
.L_82:
        /*001c*/ 	.word	0x00000000
        /*0020*/ 	.short	0x0001
        /*0022*/ 	.short	0x0008
        /*0024*/ 	.byte	0x00, 0xf5, 0x21, 0x00


	//----- nvinfo : EIATTR_KPARAM_INFO
	.align		4
.L_83:
        /*0028*/ 	.byte	0x04, 0x17
        /*002a*/ 	.short	(.L_85 - .L_84)
.L_84:
        /*002c*/ 	.word	0x00000000
        /*0030*/ 	.short	0x0000
        /*0032*/ 	.short	0x0000
        /*0034*/ 	.byte	0x00, 0xf5, 0x21, 0x00


	//----- nvinfo : EIATTR_SPARSE_MMA_MASK
	.align		4
.L_85:
        /*0038*/ 	.byte	0x03, 0x50
        /*003a*/ 	.short	0x0000


	//----- nvinfo : EIATTR_MAXREG_COUNT
	.align		4
        /*003c*/ 	.byte	0x03, 0x1b
        /*003e*/ 	.short	0x00ff


	//----- nvinfo : EIATTR_MERCURY_ISA_VERSION
	.align		4
        /*0040*/ 	.byte	0x03, 0x5f
        /*0042*/ 	.short	0x0101


	//----- nvinfo : EIATTR_VRC_CTA_INIT_COUNT
	.align		4
        /*0044*/ 	.byte	0x02, 0x4a
	.zero		1
	.zero		1


	//----- nvinfo : EIATTR_EXIT_INSTR_OFFSETS
	.align		4
        /*0048*/ 	.byte	0x04, 0x1c
        /*004a*/ 	.short	(.L_87 - .L_86)


	//   ....[0]....
.L_86:
        /*004c*/ 	.word	0x00000060


	//   ....[1]....
        /*0050*/ 	.word	0x00000700


	//----- nvinfo : EIATTR_CBANK_PARAM_SIZE
	.align		4
.L_87:
        /*0054*/ 	.byte	0x03, 0x19
        /*0056*/ 	.short	0x0018


	//----- nvinfo : EIATTR_PARAM_CBANK
	.align		4
        /*0058*/ 	.byte	0x04, 0x0a
        /*005a*/ 	.short	(.L_89 - .L_88)
	.align		4
.L_88:
        /*005c*/ 	.word	index@(.nv.constant0._Z15matMul_00100000PKfS0_Pf)
        /*0060*/ 	.short	0x0380
        /*0062*/ 	.short	0x0018


	//----- nvinfo : EIATTR_SW_WAR
	.align		4
.L_89:
        /*0064*/ 	.byte	0x04, 0x36
        /*0066*/ 	.short	(.L_91 - .L_90)
.L_90:
        /*0068*/ 	.word	0x00000008
.L_91:


//--------------------- .nv.info._Z15matMul_10101010PKfS0_Pf --------------------------
	.section	.nv.info._Z15matMul_10101010PKfS0_Pf,"",@"SHT_CUDA_INFO"
	.sectionflags	@""
	.align	4


	//----- nvinfo : EIATTR_CUDA_API_VERSION
	.align		4
        /*0000*/ 	.byte	0x04, 0x37
        /*0002*/ 	.short	(.L_93 - .L_92)
.L_92:
        /*0004*/ 	.word	0x00000082


	//----- nvinfo : EIATTR_KPARAM_INFO
	.align		4
.L_93:
        /*0008*/ 	.byte	0x04, 0x17
        /*000a*/ 	.short	(.L_95 - .L_94)
.L_94:
        /*000c*/ 	.word	0x00000000
        /*0010*/ 	.short	0x0002
        /*0012*/ 	.short	0x0010
        /*0014*/ 	.byte	0x00, 0xf5, 0x21, 0x00


	//----- nvinfo : EIATTR_KPARAM_INFO
	.align		4
.L_95:
        /*0018*/ 	.byte	0x04, 0x17
        /*001a*/ 	.short	(.L_97 - .L_96)
.L_96:
        /*001c*/ 	.word	0x00000000
        /*0020*/ 	.short	0x0001
        /*0022*/ 	.short	0x0008
        /*0024*/ 	.byte	0x00, 0xf5, 0x21, 0x00


	//----- nvinfo : EIATTR_KPARAM_INFO
	.align		4
.L_97:
        /*0028*/ 	.byte	0x04, 0x17
        /*002a*/ 	.short	(.L_99 - .L_98)
.L_98:
        /*002c*/ 	.word	0x00000000
        /*0030*/ 	.short	0x0000
        /*0032*/ 	.short	0x0000
        /*0034*/ 	.byte	0x00, 0xf5, 0x21, 0x00


	//----- nvinfo : EIATTR_SPARSE_MMA_MASK
	.align		4
.L_99:
        /*0038*/ 	.byte	0x03, 0x50
        /*003a*/ 	.short	0x0000


	//----- nvinfo : EIATTR_MAXREG_COUNT
	.align		4
        /*003c*/ 	.byte	0x03, 0x1b
        /*003e*/ 	.short	0x00ff


	//----- nvinfo : EIATTR_MERCURY_ISA_VERSION
	.align		4
        /*0040*/ 	.byte	0x03, 0x5f
        /*0042*/ 	.short	0x0101


	//----- nvinfo : EIATTR_VRC_CTA_INIT_COUNT
	.align		4
        /*0044*/ 	.byte	0x02, 0x4a
	.zero		1
	.zero		1


	//----- nvinfo : EIATTR_EXIT_INSTR_OFFSETS
	.align		4
        /*0048*/ 	.byte	0x04, 0x1c
        /*004a*/ 	.short	(.L_101 - .L_100)


	//   ....[0]....
.L_100:
        /*004c*/ 	.word	0x00000060


	//   ....[1]....
        /*0050*/ 	.word	0x00001930


	//----- nvinfo : EIATTR_CBANK_PARAM_SIZE
	.align		4
.L_101:
        /*0054*/ 	.byte	0x03, 0x19
        /*0056*/ 	.short	0x0018


	//----- nvinfo : EIATTR_PARAM_CBANK
	.align		4
        /*0058*/ 	.byte	0x04, 0x0a
        /*005a*/ 	.short	(.L_103 - .L_102)
	.align		4
.L_102:
        /*005c*/ 	.word	index@(.nv.constant0._Z15matMul_10101010PKfS0_Pf)
        /*0060*/ 	.short	0x0380
        /*0062*/ 	.short	0x0018


	//----- nvinfo : EIATTR_SW_WAR
	.align		4
.L_103:
        /*0064*/ 	.byte	0x04, 0x36
        /*0066*/ 	.short	(.L_105 - .L_104)
.L_104:
        /*0068*/ 	.word	0x00000008
.L_105:


//--------------------- .nv.info._Z13matMulRegularPKfS0_Pf --------------------------
	.section	.nv.info._Z13matMulRegularPKfS0_Pf,"",@"SHT_CUDA_INFO"
	.sectionflags	@""
	.align	4


	//----- nvinfo : EIATTR_CUDA_API_VERSION
	.align		4
        /*0000*/ 	.byte	0x04, 0x37
        /*0002*/ 	.short	(.L_107 - .L_106)
.L_106:
        /*0004*/ 	.word	0x00000082


	//----- nvinfo : EIATTR_KPARAM_INFO
	.align		4
.L_107:
        /*0008*/ 	.byte	0x04, 0x17
        /*000a*/ 	.short	(.L_109 - .L_108)
.L_108:
        /*000c*/ 	.word	0x00000000
        /*0010*/ 	.short	0x0002
        /*0012*/ 	.short	0x0010
        /*0014*/ 	.byte	0x00, 0xf5, 0x21, 0x00


	//----- nvinfo : EIATTR_KPARAM_INFO
	.align		4
.L_109:
        /*0018*/ 	.byte	0x04, 0x17
        /*001a*/ 	.short	(.L_111 - .L_110)
.L_110:
        /*001c*/ 	.word	0x00000000
        /*0020*/ 	.short	0x0001
        /*0022*/ 	.short	0x0008
        /*0024*/ 	.byte	0x00, 0xf5, 0x21, 0x00


	//----- nvinfo : EIATTR_KPARAM_INFO
	.align		4
.L_111:
        /*0028*/ 	.byte	0x04, 0x17
        /*002a*/ 	.short	(.L_113 - .L_112)
.L_112:
        /*002c*/ 	.word	0x00000000
        /*0030*/ 	.short	0x0000
        /*0032*/ 	.short	0x0000
        /*0034*/ 	.byte	0x00, 0xf5, 0x21, 0x00


	//----- nvinfo : EIATTR_SPARSE_MMA_MASK
	.align		4
.L_113:
        /*0038*/ 	.byte	0x03, 0x50
        /*003a*/ 	.short	0x0000


	//----- nvinfo : EIATTR_MAXREG_COUNT
	.align		4
        /*003c*/ 	.byte	0x03, 0x1b
        /*003e*/ 	.short	0x00ff


	//----- nvinfo : EIATTR_MERCURY_ISA_VERSION
	.align		4
        /*0040*/ 	.byte	0x03, 0x5f
        /*0042*/ 	.short	0x0101


	//----- nvinfo : EIATTR_VRC_CTA_INIT_COUNT
	.align		4
        /*0044*/ 	.byte	0x02, 0x4a
	.zero		1
	.zero		1


	//----- nvinfo : EIATTR_EXIT_INSTR_OFFSETS
	.align		4
        /*0048*/ 	.byte	0x04, 0x1c
        /*004a*/ 	.short	(.L_115 - .L_114)


	//   ....[0]....
.L_114:
        /*004c*/ 	.word	0x000000b0


	//   ....[1]....
        /*0050*/ 	.word	0x00000760


	//----- nvinfo : EIATTR_CBANK_PARAM_SIZE
	.align		4
.L_115:
        /*0054*/ 	.byte	0x03, 0x19
        /*0056*/ 	.short	0x0018


	//----- nvinfo : EIATTR_PARAM_CBANK
	.align		4
        /*0058*/ 	.byte	0x04, 0x0a
        /*005a*/ 	.short	(.L_117 - .L_116)
	.align		4
.L_116:
        /*005c*/ 	.word	index@(.nv.constant0._Z13matMulRegularPKfS0_Pf)
        /*0060*/ 	.short	0x0380
        /*0062*/ 	.short	0x0018


	//----- nvinfo : EIATTR_SW_WAR
	.align		4
.L_117:
        /*0064*/ 	.byte	0x04, 0x36
        /*0066*/ 	.short	(.L_119 - .L_118)
.L_118:
        /*0068*/ 	.word	0x00000008
.L_119:


//--------------------- .nv.callgraph             --------------------------
	.section	.nv.callgraph,"",@"SHT_CUDA_CALLGRAPH"
	.align	4
	.sectionentsize	8
	.align		4
        /*0000*/ 	.word	0x00000000
	.align		4
        /*0004*/ 	.word	0xffffffff
	.align		4
        /*0008*/ 	.word	0x00000000
	.align		4
        /*000c*/ 	.word	0xfffffffe
	.align		4
        /*0010*/ 	.word	0x00000000
	.align		4
        /*0014*/ 	.word	0xfffffffd
	.align		4
        /*0018*/ 	.word	0x00000000
	.align		4
        /*001c*/ 	.word	0xfffffffc


//--------------------- .text._Z15matMul_00010000PKfS0_Pf --------------------------
	.section	.text._Z15matMul_00010000PKfS0_Pf,"ax",@progbits
	.align	128
        .global         _Z15matMul_00010000PKfS0_Pf
        .type           _Z15matMul_00010000PKfS0_Pf,@function
        .size           _Z15matMul_00010000PKfS0_Pf,(.L_x_7 - _Z15matMul_00010000PKfS0_Pf)
        .other          _Z15matMul_00010000PKfS0_Pf,@"STO_CUDA_ENTRY STV_DEFAULT"
_Z15matMul_00010000PKfS0_Pf:
.text._Z15matMul_00010000PKfS0_Pf:
[----:B------:R-:W-:Y:S01]  /*0000*/  LDC R1, c[0x0][0x37c] ;  /* 0x0000df00ff017b82 */ /* 0x000fe20000000800 */
[----:B------:R-:W0:Y:S07]  /*0010*/  S2R R3, SR_TID.X ;  /* 0x0000000000037919 */ /* 0x000e2e0000002100 */
[----:B------:R-:W0:Y:S08]  /*0020*/  S2UR UR4, SR_CTAID.X ;  /* 0x00000000000479c3 */ /* 0x000e300000002500 */
[----:B------:R-:W0:Y:S02]  /*0030*/  LDC R6, c[0x0][0x360] ;  /* 0x0000d800ff067b82 */ /* 0x000e240000000800 */
[----:B0-----:R-:W-:-:S05]  /*0040*/  IMAD R6, R6, UR4, R3 ;  /* 0x0000000406067c24 */ /* 0x001fca000f8e0203 */
[----:B------:R-:W-:-:S13]  /*0050*/  ISETP.GT.AND P0, PT, R6, 0xfff, PT ;  /* 0x00000fff0600780c */ /* 0x000fda0003f04270 */
[----:B------:R-:W-:Y:S05]  /*0060*/  @P0 EXIT ;  /* 0x000000000000094d */ /* 0x000fea0003800000 */
[----:B------:R-:W0:Y:S01]  /*0070*/  LDC.64 R4, c[0x0][0x380] ;  /* 0x0000e000ff047b82 */ /* 0x000e220000000a00 */
[----:B------:R-:W1:Y:S01]  /*0080*/  LDCU.64 UR4, c[0x0][0x358] ;  /* 0x00006b00ff0477ac */ /* 0x000e620008000a00 */
[----:B------:R-:W-:-:S06]  /*0090*/  SHF.L.U32 R7, R6, 0x5, RZ ;  /* 0x0000000506077819 */ /* 0x000fcc00000006ff */
[----:B------:R-:W2:Y:S01]  /*00a0*/  LDC.64 R2, c[0x0][0x388] ;  /* 0x0000e200ff027b82 */ /* 0x000ea20000000a00 */
[----:B0-----:R-:W-:-:S05]  /*00b0*/  IMAD.WIDE R4, R7, 0x4, R4 ;  /* 0x0000000407047825 */ /* 0x001fca00078e0204 */
[----:B-1----:R-:W3:Y:S04]  /*00c0*/  LDG.E R0, desc[UR4][R4.64] ;  /* 0x0000000404007981 */ /* 0x002ee8000c1e1900 */
[----:B--2---:R-:W3:Y:S04]  /*00d0*/  LDG.E R19, desc[UR4][R2.64+0xc] ;  /* 0x00000c0402137981 */ /* 0x004ee8000c1e1900 */
[----:B------:R-:W2:Y:S04]  /*00e0*/  LDG.E R22, desc[UR4][R2.64+0x2c] ;  /* 0x00002c0402167981 */ /* 0x000ea8000c1e1900 */
[----:B------:R-:W2:Y:S04]  /*00f0*/  LDG.E R23, desc[UR4][R4.64+0x4] ;  /* 0x0000040404177981 */ /* 0x000ea8000c1e1900 */
[----:B------:R-:W4:Y:S04]  /*0100*/  LDG.E R26, desc[UR4][R2.64+0x4c] ;  /* 0x00004c04021a7981 */ /* 0x000f28000c1e1900 */
[----:B------:R-:W4:Y:S04]  /*0110*/  LDG.E R25, desc[UR4][R4.64+0x8] ;  /* 0x0000080404197981 */ /* 0x000f28000c1e1900 */
[----:B------:R-:W5:Y:S04]  /*0120*/  LDG.E R21, desc[UR4][R2.64+0x6c] ;  /* 0x00006c0402157981 */ /* 0x000f68000c1e1900 */
        /* <DEDUP_REMOVED lines=14> */
[----:B------:R-:W5:Y:S01]  /*0210*/  LDG.E R27, desc[UR4][R2.64+0x3ec] ;  /* 0x0003ec04021b7981 */ /* 0x000f62000c1e1900 */
[----:B---3--:R-:W-:-:S03]  /*0220*/  FFMA R0, R0, R19, RZ ;  /* 0x0000001300007223 */ /* 0x008fc600000000ff */
[----:B------:R-:W3:Y:S01]  /*0230*/  LDG.E R19, desc[UR4][R4.64+0x28] ;  /* 0x0000280404137981 */ /* 0x000ee2000c1e1900 */
[----:B--2---:R-:W-:-:S03]  /*0240*/  FFMA R0, R23, R22, R0 ;  /* 0x0000001617007223 */ /* 0x004fc60000000000 */
[----:B------:R-:W2:Y:S04]  /*0250*/  LDG.E R22, desc[UR4][R2.64+0x16c] ;  /* 0x00016c0402167981 */ /* 0x000ea8000c1e1900 */
[----:B------:R-:W2:Y:S01]  /*0260*/  LDG.E R23, desc[UR4][R4.64+0x2c] ;  /* 0x00002c0404177981 */ /* 0x000ea2000c1e1900 */
[----:B----4-:R-:W-:-:S03]  /*0270*/  FFMA R25, R25, R26, R0 ;  /* 0x0000001a19197223 */ /* 0x010fc60000000000 */
[----:B------:R-:W4:Y:S01]  /*0280*/  LDG.E R0, desc[UR4][R2.64+0x1ac] ;  /* 0x0001ac0402007981 */ /* 0x000f22000c1e1900 */
[----:B-----5:R-:W-:-:S03]  /*0290*/  FFMA R21, R24, R21, R25 ;  /* 0x0000001518157223 */ /* 0x020fc60000000019 */
[----:B------:R-:W5:Y:S04]  /*02a0*/  LDG.E R24, desc[UR4][R2.64+0x18c] ;  /* 0x00018c0402187981 */ /* 0x000f68000c1e1900 */
[----:B------:R-:W5:Y:S01]  /*02b0*/  LDG.E R25, desc[UR4][R4.64+0x30] ;  /* 0x0000300404197981 */ /* 0x000f62000c1e1900 */
[----:B------:R-:W-:-:S03]  /*02c0*/  FFMA R20, R20, R7, R21 ;  /* 0x0000000714147223 */ /* 0x000fc60000000015 */
[----:B------:R-:W4:Y:S04]  /*02d0*/  LDG.E R7, desc[UR4][R4.64+0x34] ;  /* 0x0000340404077981 */ /* 0x000f28000c1e1900 */
[----:B------:R-:W4:Y:S01]  /*02e0*/  LDG.E R21, desc[UR4][R2.64+0x26c] ;  /* 0x00026c0402157981 */ /* 0x000f22000c1e1900 */
        /* <DEDUP_REMOVED lines=15> */
[----:B---3--:R-:W-:-:S03]  /*03e0*/  FFMA R26, R19, R18, R20 ;  /* 0x00000012131a7223 */ /* 0x008fc60000000014 */
[----:B------:R-:W3:Y:S04]  /*03f0*/  LDG.E R20, desc[UR4][R4.64+0x4c] ;  /* 0x00004c0404147981 */ /* 0x000ee8000c1e1900 */
[----:B------:R-:W3:Y:S04]  /*0400*/  LDG.E R19, desc[UR4][R2.64+0x28c] ;  /* 0x00028c0402137981 */ /* 0x000ee8000c1e1900 */
[----:B------:R-:W3:Y:S01]  /*0410*/  LDG.E R18, desc[UR4][R4.64+0x50] ;  /* 0x0000500404127981 */ /* 0x000ee2000c1e1900 */
[----:B--2---:R-:W-:-:S03]  /*0420*/  FFMA R22, R23, R22, R26 ;  /* 0x0000001617167223 */ /* 0x004fc6000000001a */
[----:B------:R-:W2:Y:S04]  /*0430*/  LDG.E R23, desc[UR4][R4.64+0x54] ;  /* 0x0000540404177981 */ /* 0x000ea8000c1e1900 */
[----:B------:R-:W2:Y:S01]  /*0440*/  LDG.E R26, desc[UR4][R4.64+0x7c] ;  /* 0x00007c04041a7981 */ /* 0x000ea2000c1e1900 */
[----:B-----5:R-:W-:-:S03]  /*0450*/  FFMA R24, R25, R24, R22 ;  /* 0x0000001819187223 */ /* 0x020fc60000000016 */
[----:B------:R-:W2:Y:S01]  /*0460*/  LDG.E R22, desc[UR4][R2.64+0x2ac] ;  /* 0x0002ac0402167981 */ /* 0x000ea2000c1e1900 */
[----:B----4-:R-:W-:-:S03]  /*0470*/  FFMA R24, R7, R0, R24 ;  /* 0x0000000007187223 */ /* 0x010fc60000000018 */
[----:B------:R-:W4:Y:S04]  /*0480*/  LDG.E R7, desc[UR4][R2.64+0x2cc] ;  /* 0x0002cc0402077981 */ /* 0x000f28000c1e1900 */
[----:B------:R-:W4:Y:S01]  /*0490*/  LDG.E R0, desc[UR4][R4.64+0x58] ;  /* 0x0000580404007981 */ /* 0x000f22000c1e1900 */
[----:B------:R-:W-:-:S03]  /*04a0*/  FFMA R24, R9, R8, R24 ;  /* 0x0000000809187223 */ /* 0x000fc60000000018 */
[----:B------:R-:W5:Y:S04]  /*04b0*/  LDG.E R9, desc[UR4][R2.64+0x2ec] ;  /* 0x0002ec0402097981 */ /* 0x000f68000c1e1900 */
[----:B------:R-:W5:Y:S01]  /*04c0*/  LDG.E R8, desc[UR4][R4.64+0x5c] ;  /* 0x00005c0404087981 */ /* 0x000f62000c1e1900 */
        /* <DEDUP_REMOVED lines=11> */
[----:B------:R-:W5:Y:S04]  /*0580*/  LDG.E R16, desc[UR4][R4.64+0x6c] ;  /* 0x00006c0404107981 */ /* 0x000f68000c1e1900 */
[----:B------:R-:W5:Y:S01]  /*0590*/  LDG.E R24, desc[UR4][R2.64+0x3cc] ;  /* 0x0003cc0402187981 */ /* 0x000f62000c1e1900 */
[----:B---3--:R-:W-:-:S03]  /*05a0*/  FFMA R25, R20, R21, R25 ;  /* 0x0000001514197223 */ /* 0x008fc60000000019 */
[----:B------:R-:W3:Y:S04]  /*05b0*/  LDG.E R21, desc[UR4][R2.64+0x38c] ;  /* 0x00038c0402157981 */ /* 0x000ee8000c1e1900 */
[----:B------:R-:W3:Y:S01]  /*05c0*/  LDG.E R20, desc[UR4][R4.64+0x70] ;  /* 0x0000700404147981 */ /* 0x000ee2000c1e1900 */
[----:B------:R-:W-:-:S03]  /*05d0*/  FFMA R28, R18, R19, R25 ;  /* 0x00000013121c7223 */ /* 0x000fc60000000019 */
[----:B------:R0:W3:Y:S04]  /*05e0*/  LDG.E R18, desc[UR4][R2.64+0x3ac] ;  /* 0x0003ac0402127981 */ /* 0x0000e8000c1e1900 */
[----:B------:R-:W3:Y:S04]  /*05f0*/  LDG.E R19, desc[UR4][R4.64+0x74] ;  /* 0x0000740404137981 */ /* 0x000ee8000c1e1900 */
[----:B------:R-:W3:Y:S01]  /*0600*/  LDG.E R25, desc[UR4][R4.64+0x78] ;  /* 0x0000780404197981 */ /* 0x000ee2000c1e1900 */
[----:B--2---:R-:W-:-:S04]  /*0610*/  FFMA R23, R23, R22, R28 ;  /* 0x0000001617177223 */ /* 0x004fc8000000001c */
[----:B----4-:R-:W-:-:S04]  /*0620*/  FFMA R7, R0, R7, R23 ;  /* 0x0000000700077223 */ /* 0x010fc80000000017 */
[----:B-----5:R-:W-:Y:S02]  /*0630*/  FFMA R7, R8, R9, R7 ;  /* 0x0000000908077223 */ /* 0x020fe40000000007 */
[----:B------:R-:W1:Y:S02]  /*0640*/  LDC.64 R8, c[0x0][0x390] ;  /* 0x0000e400ff087b82 */ /* 0x000e640000000a00 */
[----:B------:R-:W-:-:S04]  /*0650*/  FFMA R7, R10, R11, R7 ;  /* 0x0000000b0a077223 */ /* 0x000fc80000000007 */
[----:B------:R-:W-:-:S04]  /*0660*/  FFMA R7, R12, R13, R7 ;  /* 0x0000000d0c077223 */ /* 0x000fc80000000007 */
[----:B------:R-:W-:-:S04]  /*0670*/  FFMA R7, R14, R15, R7 ;  /* 0x0000000f0e077223 */ /* 0x000fc80000000007 */
[----:B------:R-:W-:Y:S01]  /*0680*/  FFMA R7, R16, R17, R7 ;  /* 0x0000001110077223 */ /* 0x000fe20000000007 */
[----:B0-----:R-:W-:-:S05]  /*0690*/  SHF.L.U32 R3, R6, 0x3, RZ ;  /* 0x0000000306037819 */ /* 0x001fca00000006ff */
[----:B-1----:R-:W-:-:S04]  /*06a0*/  IMAD.WIDE R8, R3, 0x4, R8 ;  /* 0x0000000403087825 */ /* 0x002fc800078e0208 */
[----:B---3--:R-:W-:-:S04]  /*06b0*/  FFMA R20, R20, R21, R7 ;  /* 0x0000001514147223 */ /* 0x008fc80000000007 */
[----:B------:R-:W-:-:S04]  /*06c0*/  FFMA R18, R19, R18, R20 ;  /* 0x0000001213127223 */ /* 0x000fc80000000014 */
[----:B------:R-:W-:-:S04]  /*06d0*/  FFMA R25, R25, R24, R18 ;  /* 0x0000001819197223 */ /* 0x000fc80000000012 */
[----:B------:R-:W-:-:S05]  /*06e0*/  FFMA R25, R26, R27, R25 ;  /* 0x0000001b1a197223 */ /* 0x000fca0000000019 */
[----:B------:R-:W-:Y:S01]  /*06f0*/  STG.E desc[UR4][R8.64+0xc], R25 ;  /* 0x00000c1908007986 */ /* 0x000fe2000c101904 */
[----:B------:R-:W-:Y:S05]  /*0700*/  EXIT ;  /* 0x000000000000794d */ /* 0x000fea0003800000 */
.L_x_0:
[----:B------:R-:W-:-:S00]  /*0710*/  BRA `(.L_x_0) ;  /* 0xfffffffc00fc7947 */ /* 0x000fc0000383ffff */
[----:B------:R-:W-:-:S00]  /*0720*/  NOP ;  /* 0x0000000000007918 */ /* 0x000fc00000000000 */
        /* <DEDUP_REMOVED lines=13> */
.L_x_7:


//--------------------- .text._Z15matMul_01010101PKfS0_Pf --------------------------
	.section	.text._Z15matMul_01010101PKfS0_Pf,"ax",@progbits
	.align	128
        .global         _Z15matMul_01010101PKfS0_Pf
        .type           _Z15matMul_01010101PKfS0_Pf,@function
        .size           _Z15matMul_01010101PKfS0_Pf,(.L_x_8 - _Z15matMul_01010101PKfS0_Pf)
        .other          _Z15matMul_01010101PKfS0_Pf,@"STO_CUDA_ENTRY STV_DEFAULT"
_Z15matMul_01010101PKfS0_Pf:
.text._Z15matMul_01010101PKfS0_Pf:
        /* <DEDUP_REMOVED lines=40> */
[----:B------:R-:W4:Y:S04]  /*0280*/  LDG.E R16, desc[UR4][R4.64+0x184] ;  /* 0x0001840404107981 */ /* 0x000f28000c1e1900 */
[----:B------:R-:W4:Y:S01]  /*0290*/  LDG.E R0, desc[UR4][R4.64+0x1c4] ;  /* 0x0001c40404007981 */ /* 0x000f22000c1e1900 */
[----:B-----5:R-:W-:-:S03]  /*02a0*/  FFMA R26, R26, R25, R17 ;  /* 0x000000191a1a7223 */ /* 0x020fc60000000011 */
        /* <DEDUP_REMOVED lines=16> */
[----:B---3--:R-:W-:-:S03]  /*03b0*/  FFMA R24, R15, R14, R24 ;  /* 0x0000000e0f187223 */ /* 0x008fc60000000018 */
[----:B------:R-:W3:Y:S04]  /*03c0*/  LDG.E R14, desc[UR4][R4.64+0x244] ;  /* 0x00024404040e7981 */ /* 0x000ee8000c1e1900 */
[----:B------:R-:W3:Y:S01]  /*03d0*/  LDG.E R15, desc[UR4][R2.64+0x48] ;  /* 0x00004804020f7981 */ /* 0x000ee2000c1e1900 */
[----:B--2---:R-:W-:-:S03]  /*03e0*/  FFMA R24, R21, R20, R24 ;  /* 0x0000001415187223 */ /* 0x004fc60000000018 */
[----:B------:R-:W2:Y:S04]  /*03f0*/  LDG.E R21, desc[UR4][R4.64+0x264] ;  /* 0x0002640404157981 */ /* 0x000ea8000c1e1900 */
[----:B------:R-:W2:Y:S01]  /*0400*/  LDG.E R20, desc[UR4][R2.64+0x4c] ;  /* 0x00004c0402147981 */ /* 0x000ea2000c1e1900 */
[----:B------:R-:W-:-:S03]  /*0410*/  FFMA R26, R23, R22, R24 ;  /* 0x00000016171a7223 */ /* 0x000fc60000000018 */
[----:B------:R-:W2:Y:S04]  /*0420*/  LDG.E R24, desc[UR4][R2.64+0x50] ;  /* 0x0000500402187981 */ /* 0x000ea8000c1e1900 */
[----:B------:R-:W2:Y:S04]  /*0430*/  LDG.E R23, desc[UR4][R4.64+0x2a4] ;  /* 0x0002a40404177981 */ /* 0x000ea8000c1e1900 */
[----:B------:R-:W2:Y:S01]  /*0440*/  LDG.E R22, desc[UR4][R2.64+0x54] ;  /* 0x0000540402167981 */ /* 0x000ea2000c1e1900 */
[----:B----4-:R-:W-:-:S03]  /*0450*/  FFMA R16, R17, R16, R26 ;  /* 0x0000001011107223 */ /* 0x010fc6000000001a */
[----:B------:R-:W4:Y:S01]  /*0460*/  LDG.E R17, desc[UR4][R2.64+0x58] ;  /* 0x0000580402117981 */ /* 0x000f22000c1e1900 */
[----:B-----5:R-:W-:-:S03]  /*0470*/  FFMA R18, R19, R18, R16 ;  /* 0x0000001213127223 */ /* 0x020fc60000000010 */
[----:B------:R-:W4:Y:S01]  /*0480*/  LDG.E R16, desc[UR4][R4.64+0x2c4] ;  /* 0x0002c40404107981 */ /* 0x000f22000c1e1900 */
[----:B------:R-:W-:-:S03]  /*0490*/  FFMA R18, R7, R0, R18 ;  /* 0x0000000007127223 */ /* 0x000fc60000000012 */
[----:B------:R-:W5:Y:S04]  /*04a0*/  LDG.E R7, desc[UR4][R4.64+0x2e4] ;  /* 0x0002e40404077981 */ /* 0x000f68000c1e1900 */
        /* <DEDUP_REMOVED lines=13> */
[----:B------:R-:W3:Y:S01]  /*0580*/  LDG.E R12, desc[UR4][R2.64+0x6c] ;  /* 0x00006c04020c7981 */ /* 0x000ee2000c1e1900 */
[----:B--2---:R-:W-:-:S03]  /*0590*/  FFMA R15, R20, R21, R15 ;  /* 0x00000015140f7223 */ /* 0x004fc6000000000f */
[----:B------:R-:W2:Y:S04]  /*05a0*/  LDG.E R21, desc[UR4][R4.64+0x384] ;  /* 0x0003840404157981 */ /* 0x000ea8000c1e1900 */
[----:B------:R-:W2:Y:S01]  /*05b0*/  LDG.E R20, desc[UR4][R2.64+0x70] ;  /* 0x0000700402147981 */ /* 0x000ea2000c1e1900 */
[----:B------:R-:W-:-:S03]  /*05c0*/  FFMA R15, R24, R25, R15 ;  /* 0x00000019180f7223 */ /* 0x000fc6000000000f */
[----:B------:R-:W2:Y:S04]  /*05d0*/  LDG.E R24, desc[UR4][R4.64+0x3a4] ;  /* 0x0003a40404187981 */ /* 0x000ea8000c1e1900 */
[----:B------:R-:W2:Y:S01]  /*05e0*/  LDG.E R25, desc[UR4][R2.64+0x74] ;  /* 0x0000740402197981 */ /* 0x000ea2000c1e1900 */
[----:B------:R-:W-:-:S03]  /*05f0*/  FFMA R14, R22, R23, R15 ;  /* 0x00000017160e7223 */ /* 0x000fc6000000000f */
[----:B------:R-:W2:Y:S04]  /*0600*/  LDG.E R23, desc[UR4][R4.64+0x3e4] ;  /* 0x0003e40404177981 */ /* 0x000ea8000c1e1900 */
[----:B------:R-:W2:Y:S01]  /*0610*/  LDG.E R22, desc[UR4][R2.64+0x7c] ;  /* 0x00007c0402167981 */ /* 0x000ea2000c1e1900 */
[----:B----4-:R-:W-:Y:S02]  /*0620*/  FFMA R17, R17, R16, R14 ;  /* 0x0000001011117223 */ /* 0x010fe4000000000e */
[----:B------:R-:W0:Y:S02]  /*0630*/  LDC.64 R14, c[0x0][0x390] ;  /* 0x0000e400ff0e7b82 */ /* 0x000e240000000a00 */
[----:B-----5:R-:W-:-:S04]  /*0640*/  FFMA R7, R0, R7, R17 ;  /* 0x0000000700077223 */ /* 0x020fc80000000011 */
[----:B------:R-:W-:-:S04]  /*0650*/  FFMA R18, R18, R19, R7 ;  /* 0x0000001312127223 */ /* 0x000fc80000000007 */
[----:B------:R-:W-:-:S04]  /*0660*/  FFMA R9, R9, R8, R18 ;  /* 0x0000000809097223 */ /* 0x000fc80000000012 */
[----:B------:R-:W-:Y:S01]  /*0670*/  FFMA R9, R10, R11, R9 ;  /* 0x0000000b0a097223 */ /* 0x000fe20000000009 */
[----:B------:R-:W-:-:S05]  /*0680*/  SHF.L.U32 R7, R6, 0x3, RZ ;  /* 0x0000000306077819 */ /* 0x000fca00000006ff */
[----:B0-----:R-:W-:-:S04]  /*0690*/  IMAD.WIDE R6, R7, 0x4, R14 ;  /* 0x0000000407067825 */ /* 0x001fc800078e020e */
[----:B---3--:R-:W-:-:S04]  /*06a0*/  FFMA R9, R12, R13, R9 ;  /* 0x0000000d0c097223 */ /* 0x008fc80000000009 */
[----:B--2---:R-:W-:-:S04]  /*06b0*/  FFMA R20, R20, R21, R9 ;  /* 0x0000001514147223 */ /* 0x004fc80000000009 */
[----:B------:R-:W-:-:S04]  /*06c0*/  FFMA R25, R25, R24, R20 ;  /* 0x0000001819197223 */ /* 0x000fc80000000014 */
[----:B------:R-:W-:-:S04]  /*06d0*/  FFMA R25, R26, R27, R25 ;  /* 0x0000001b1a197223 */ /* 0x000fc80000000019 */
[----:B------:R-:W-:-:S05]  /*06e0*/  FFMA R9, R22, R23, R25 ;  /* 0x0000001716097223 */ /* 0x000fca0000000019 */
[----:B------:R0:W-:Y:S04]  /*06f0*/  STG.E desc[UR4][R6.64+0x4], R9 ;  /* 0x0000040906007986 */ /* 0x0001e8000c101904 */
[----:B------:R-:W2:Y:S04]  /*0700*/  LDG.E R0, desc[UR4][R2.64] ;  /* 0x0000000402007981 */ /* 0x000ea8000c1e1900 */
[----:B------:R-:W2:Y:S04]  /*0710*/  LDG.E R11, desc[UR4][R4.64+0xc] ;  /* 0x00000c04040b7981 */ /* 0x000ea8000c1e1900 */
[----:B------:R-:W3:Y:S04]  /*0720*/  LDG.E R27, desc[UR4][R2.64+0x4] ;  /* 0x00000404021b7981 */ /* 0x000ee8000c1e1900 */
[----:B------:R-:W3:Y:S04]  /*0730*/  LDG.E R8, desc[UR4][R4.64+0x2c] ;  /* 0x00002c0404087981 */ /* 0x000ee8000c1e1900 */
        /* <DEDUP_REMOVED lines=8> */
[----:B0-----:R-:W5:Y:S04]  /*07c0*/  LDG.E R9, desc[UR4][R2.64+0x18] ;  /* 0x0000180402097981 */ /* 0x001f68000c1e1900 */
[----:B------:R-:W5:Y:S04]  /*07d0*/  LDG.E R24, desc[UR4][R4.64+0xcc] ;  /* 0x0000cc0404187981 */ /* 0x000f68000c1e1900 */
[----:B------:R-:W5:Y:S04]  /*07e0*/  LDG.E R14, desc[UR4][R2.64+0x1c] ;  /* 0x00001c04020e7981 */ /* 0x000f68000c1e1900 */
[----:B------:R-:W5:Y:S04]  /*07f0*/  LDG.E R17, desc[UR4][R4.64+0xec] ;  /* 0x0000ec0404117981 */ /* 0x000f68000c1e1900 */
[----:B------:R-:W5:Y:S04]  /*0800*/  LDG.E R12, desc[UR4][R2.64+0x20] ;  /* 0x00002004020c7981 */ /* 0x000f68000c1e1900 */
[----:B------:R-:W5:Y:S04]  /*0810*/  LDG.E R15, desc[UR4][R4.64+0x10c] ;  /* 0x00010c04040f7981 */ /* 0x000f68000c1e1900 */
[----:B------:R-:W5:Y:S04]  /*0820*/  LDG.E R10, desc[UR4][R2.64+0x24] ;  /* 0x00002404020a7981 */ /* 0x000f68000c1e1900 */
[----:B------:R-:W5:Y:S01]  /*0830*/  LDG.E R13, desc[UR4][R4.64+0x12c] ;  /* 0x00012c04040d7981 */ /* 0x000f62000c1e1900 */
[----:B--2---:R-:W-:-:S03]  /*0840*/  FFMA R0, R0, R11, RZ ;  /* 0x0000000b00007223 */ /* 0x004fc600000000ff */
[----:B------:R-:W2:Y:S01]  /*0850*/  LDG.E R11, desc[UR4][R4.64+0x14c] ;  /* 0x00014c04040b7981 */ /* 0x000ea2000c1e1900 */
[----:B---3--:R-:W-:-:S03]  /*0860*/  FFMA R0, R27, R8, R0 ;  /* 0x000000081b007223 */ /* 0x008fc60000000000 */
[----:B------:R-:W2:Y:S01]  /*0870*/  LDG.E R8, desc[UR4][R2.64+0x28] ;  /* 0x0000280402087981 */ /* 0x000ea2000c1e1900 */
[----:B----4-:R-:W-:-:S03]  /*0880*/  FFMA R27, R25, R22, R0 ;  /* 0x00000016191b7223 */ /* 0x010fc60000000000 */
[----:B------:R-:W3:Y:S04]  /*0890*/  LDG.E R22, desc[UR4][R2.64+0x2c] ;  /* 0x00002c0402167981 */ /* 0x000ee8000c1e1900 */
[----:B------:R-:W3:Y:S01]  /*08a0*/  LDG.E R25, desc[UR4][R4.64+0x16c] ;  /* 0x00016c0404197981 */ /* 0x000ee2000c1e1900 */
[----:B-----5:R-:W-:-:S03]  /*08b0*/  FFMA R27, R20, R23, R27 ;  /* 0x00000017141b7223 */ /* 0x020fc6000000001b */
        /* <DEDUP_REMOVED lines=20> */
[----:B--2---:R-:W-:-:S03]  /*0a00*/  FFMA R27, R8, R11, R27 ;  /* 0x0000000b081b7223 */ /* 0x004fc6000000001b */
[----:B------:R-:W2:Y:S04]  /*0a10*/  LDG.E R11, desc[UR4][R2.64+0x4c] ;  /* 0x00004c04020b7981 */ /* 0x000ea8000c1e1900 */
[----:B------:R-:W2:Y:S01]  /*0a20*/  LDG.E R8, desc[UR4][R4.64+0x26c] ;  /* 0x00026c0404087981 */ /* 0x000ea2000c1e1900 */
[----:B---3--:R-:W-:-:S03]  /*0a30*/  FFMA R27, R22, R25, R27 ;  /* 0x00000019161b7223 */ /* 0x008fc6000000001b */
[----:B------:R-:W3:Y:S04]  /*0a40*/  LDG.E R25, desc[UR4][R2.64+0x50] ;  /* 0x0000500402197981 */ /* 0x000ee8000c1e1900 */
[----:B------:R-:W3:Y:S01]  /*0a50*/  LDG.E R22, desc[UR4][R4.64+0x28c] ;  /* 0x00028c0404167981 */ /* 0x000ee2000c1e1900 */
[----:B----4-:R-:W-:-:S03]  /*0a60*/  FFMA R27, R20, R23, R27 ;  /* 0x00000017141b7223 */ /* 0x010fc6000000001b */
[----:B------:R-:W4:Y:S04]  /*0a70*/  LDG.E R23, desc[UR4][R2.64+0x54] ;  /* 0x0000540402177981 */ /* 0x000f28000c1e1900 */
[----:B------:R-:W4:Y:S01]  /*0a80*/  LDG.E R20, desc[UR4][R4.64+0x2ac] ;  /* 0x0002ac0404147981 */ /* 0x000f22000c1e1900 */
[----:B-----5:R-:W-:-:S03]  /*0a90*/  FFMA R27, R18, R21, R27 ;  /* 0x00000015121b7223 */ /* 0x020fc6000000001b */
        /* <DEDUP_REMOVED lines=29> */
[----:B------:R-:W-:-:S04]  /*0c70*/  FFMA R19, R19, R16, R24 ;  /* 0x0000001013137223 */ /* 0x000fc80000000018 */
[----:B------:R-:W-:-:S04]  /*0c80*/  FFMA R9, R0, R9, R19 ;  /* 0x0000000900097223 */ /* 0x000fc80000000013 */
[----:B------:R-:W-:-:S04]  /*0c90*/  FFMA R9, R14, R17, R9 ;  /* 0x000000110e097223 */ /* 0x000fc80000000009 */
[----:B------:R-:W-:-:S04]  /*0ca0*/  FFMA R9, R12, R15, R9 ;  /* 0x0000000f0c097223 */ /* 0x000fc80000000009 */
[----:B------:R-:W-:-:S04]  /*0cb0*/  FFMA R9, R10, R13, R9 ;  /* 0x0000000d0a097223 */ /* 0x000fc80000000009 */
[----:B--2---:R-:W-:-:S04]  /*0cc0*/  FFMA R9, R8, R11, R9 ;  /* 0x0000000b08097223 */ /* 0x004fc80000000009 */
[----:B---3--:R-:W-:-:S04]  /*0cd0*/  FFMA R9, R22, R25, R9 ;  /* 0x0000001916097223 */ /* 0x008fc80000000009 */
[----:B----4-:R-:W-:-:S04]  /*0ce0*/  FFMA R9, R20, R23, R9 ;  /* 0x0000001714097223 */ /* 0x010fc80000000009 */
[----:B-----5:R-:W-:-:S05]  /*0cf0*/  FFMA R9, R18, R21, R9 ;  /* 0x0000001512097223 */ /* 0x020fca0000000009 */
        /* <DEDUP_REMOVED lines=119> */
[----:B------:R-:W5:Y:S01]  /*1470*/  LDG.E R29, desc[UR4][R4.64+0x3fc] ;  /* 0x0003fc04041d7981 */ /* 0x000f62000c1e1900 */
[----:B--2---:R-:W-:-:S03]  /*1480*/  FFMA R0, R0, R11, RZ ;  /* 0x0000000b00007223 */ /* 0x004fc600000000ff */
[----:B------:R-:W2:Y:S01]  /*1490*/  LDG.E R11, desc[UR4][R4.64+0x13c] ;  /* 0x00013c04040b7981 */ /* 0x000ea2000c1e1900 */
[----:B---3--:R-:W-:-:S03]  /*14a0*/  FFMA R24, R27, R24, R0 ;  /* 0x000000181b187223 */ /* 0x008fc60000000000 */
        /* <DEDUP_REMOVED lines=58> */
[----:B------:R-:W4:Y:S04]  /*1850*/  LDG.E R25, desc[UR4][R4.64+0x3bc] ;  /* 0x0003bc0404197981 */ /* 0x000f28000c1e1900 */
[----:B------:R-:W4:Y:S01]  /*1860*/  LDG.E R22, desc[UR4][R2.64+0x7c] ;  /* 0x00007c0402167981 */ /* 0x000f22000c1e1900 */
[----:B-----5:R-:W-:-:S04]  /*1870*/  FFMA R23, R23, R20, R28 ;  /* 0x0000001417177223 */ /* 0x020fc8000000001c */
        /* <DEDUP_REMOVED lines=8> */
[----:B------:R-:W-:-:S04]  /*1900*/  FFMA R9, R26, R27, R9 ;  /* 0x0000001b1a097223 */ /* 0x000fc80000000009 */
[----:B------:R-:W-:-:S05]  /*1910*/  FFMA R9, R22, R29, R9 ;  /* 0x0000001d16097223 */ /* 0x000fca0000000009 */
[----:B------:R-:W-:Y:S01]  /*1920*/  STG.E desc[UR4][R6.64+0x1c], R9 ;  /* 0x00001c0906007986 */ /* 0x000fe2000c101904 */
[----:B------:R-:W-:Y:S05]  /*1930*/  EXIT ;  /* 0x000000000000794d */ /* 0x000fea0003800000 */
.L_x_1:
        /* <DEDUP_REMOVED lines=12> */
.L_x_8:


//--------------------- .text._Z11matMulDensePKfS0_Pf --------------------------
	.section	.text._Z11matMulDensePKfS0_Pf,"ax",@progbits
	.align	128
        .global         _Z11matMulDensePKfS0_Pf
        .type           _Z11matMulDensePKfS0_Pf,@function
        .size           _Z11matMulDensePKfS0_Pf,(.L_x_9 - _Z11matMulDensePKfS0_Pf)
        .other          _Z11matMulDensePKfS0_Pf,@"STO_CUDA_ENTRY STV_DEFAULT"
_Z11matMulDensePKfS0_Pf:
.text._Z11matMulDensePKfS0_Pf:
[----:B------:R-:W-:Y:S01]  /*0000*/  LDC R1, c[0x0][0x37c] ;  /* 0x0000df00ff017b82 */ /* 0x000fe20000000800 */
[----:B------:R-:W0:Y:S07]  /*0010*/  S2R R3, SR_TID.X ;  /* 0x0000000000037919 */ /* 0x000e2e0000002100 */
[----:B------:R-:W0:Y:S08]  /*0020*/  S2UR UR4, SR_CTAID.X ;  /* 0x00000000000479c3 */ /* 0x000e300000002500 */
[----:B------:R-:W0:Y:S02]  /*0030*/  LDC R6, c[0x0][0x360] ;  /* 0x0000d800ff067b82 */ /* 0x000e240000000800 */
[----:B0-----:R-:W-:-:S05]  /*0040*/  IMAD R6, R6, UR4, R3 ;  /* 0x0000000406067c24 */ /* 0x001fca000f8e0203 */
[----:B------:R-:W-:-:S13]  /*0050*/  ISETP.GT.AND P0, PT, R6, 0xfff, PT ;  /* 0x00000fff0600780c */ /* 0x000fda0003f04270 */
[----:B------:R-:W-:Y:S05]  /*0060*/  @P0 EXIT ;  /* 0x000000000000094d */ /* 0x000fea0003800000 */
[----:B------:R-:W0:Y:S01]  /*0070*/  LDCU.64 UR4, c[0x0][0x388] ;  /* 0x00007100ff0477ac */ /* 0x000e220008000a00 */
[----:B------:R-:W1:Y:S01]  /*0080*/  LDC.64 R2, c[0x0][0x380] ;  /* 0x0000e000ff027b82 */ /* 0x000e620000000a00 */
[C---:B------:R-:W-:Y:S02]  /*0090*/  SHF.L.U32 R5, R6.reuse, 0x5, RZ ;  /* 0x0000000506057819 */ /* 0x040fe400000006ff */
[----:B------:R-:W-:Y:S01]  /*00a0*/  SHF.L.U32 R6, R6, 0x3, RZ ;  /* 0x0000000306067819 */ /* 0x000fe200000006ff */
[----:B------:R-:W2:Y:S01]  /*00b0*/  LDCU.64 UR6, c[0x0][0x358] ;  /* 0x00006b00ff0677ac */ /* 0x000ea20008000a00 */
[----:B0-----:R-:W-:-:S04]  /*00c0*/  UIADD3 UR4, UP0, UPT, UR4, 0x200, URZ ;  /* 0x0000020004047890 */ /* 0x001fc8000ff1e0ff */
[----:B------:R-:W-:Y:S02]  /*00d0*/  UIADD3.X UR5, UPT, UPT, URZ, UR5, URZ, UP0, !UPT ;  /* 0x00000005ff057290 */ /* 0x000fe400087fe4ff */
[----:B------:R-:W-:Y:S01]  /*00e0*/  MOV R4, UR4 ;  /* 0x0000000400047c02 */ /* 0x000fe20008000f00 */
[----:B-1----:R-:W-:Y:S01]  /*00f0*/  IMAD.WIDE R2, R5, 0x4, R2 ;  /* 0x0000000405027825 */ /* 0x002fe200078e0202 */
[----:B------:R-:W-:Y:S02]  /*0100*/  UMOV UR4, URZ ;  /* 0x000000ff00047c82 */ /* 0x000fe40008000000 */
[----:B--2---:R-:W-:-:S07]  /*0110*/  MOV R5, UR5 ;  /* 0x0000000500057c02 */ /* 0x004fce0008000f00 */
.L_x_2:
        /* <DEDUP_REMOVED lines=52> */
[----:B------:R-:W-:-:S03]  /*0460*/  FFMA R27, R22, R23, R25 ;  /* 0x00000017161b7223 */ /* 0x000fc60000000019 */
[----:B------:R-:W3:Y:S04]  /*0470*/  LDG.E R25, desc[UR6][R2.64+0x50] ;  /* 0x0000500602197981 */ /* 0x000ee8000c1e1900 */
[----:B------:R-:W3:Y:S04]  /*0480*/  LDG.E R23, desc[UR6][R2.64+0x54] ;  /* 0x0000540602177981 */ /* 0x000ee8000c1e1900 */
[----:B------:R-:W3:Y:S01]  /*0490*/  LDG.E R22, desc[UR6][R4.64+0xa0] ;  /* 0x0000a00604167981 */ /* 0x000ee2000c1e1900 */
[----:B----4-:R-:W-:-:S03]  /*04a0*/  FFMA R7, R0, R7, R27 ;  /* 0x0000000700077223 */ /* 0x010fc6000000001b */
[----:B------:R-:W4:Y:S01]  /*04b0*/  LDG.E R0, desc[UR6][R4.64+0xc0] ;  /* 0x0000c00604007981 */ /* 0x000f22000c1e1900 */
[----:B-----5:R-:W-:-:S03]  /*04c0*/  FFMA R9, R8, R9, R7 ;  /* 0x0000000908097223 */ /* 0x020fc60000000007 */
[----:B------:R-:W4:Y:S04]  /*04d0*/  LDG.E R7, desc[UR6][R2.64+0x58] ;  /* 0x0000580602077981 */ /* 0x000f28000c1e1900 */
        /* <DEDUP_REMOVED lines=17> */
[----:B------:R-:W3:Y:S01]  /*05f0*/  LDG.E R18, desc[UR6][R2.64+0x70] ;  /* 0x0000700602127981 */ /* 0x000ee2000c1e1900 */
[----:B------:R-:W-:-:S03]  /*0600*/  FFMA R24, R25, R24, R20 ;  /* 0x0000001819187223 */ /* 0x000fc60000000014 */
[----:B------:R-:W3:Y:S04]  /*0610*/  LDG.E R20, desc[UR6][R2.64+0x74] ;  /* 0x0000740602147981 */ /* 0x000ee8000c1e1900 */
[----:B------:R-:W3:Y:S01]  /*0620*/  LDG.E R21, desc[UR6][R4.64+0x1a0] ;  /* 0x0001a00604157981 */ /* 0x000ee2000c1e1900 */
[----:B------:R-:W-:-:S03]  /*0630*/  FFMA R26, R23, R22, R24 ;  /* 0x00000016171a7223 */ /* 0x000fc60000000018 */
[----:B------:R-:W3:Y:S04]  /*0640*/  LDG.E R24, desc[UR6][R2.64+0x78] ;  /* 0x0000780602187981 */ /* 0x000ee8000c1e1900 */
[----:B------:R-:W3:Y:S04]  /*0650*/  LDG.E R25, desc[UR6][R4.64+0x1c0] ;  /* 0x0001c00604197981 */ /* 0x000ee8000c1e1900 */
[----:B------:R-:W3:Y:S04]  /*0660*/  LDG.E R22, desc[UR6][R2.64+0x7c] ;  /* 0x00007c0602167981 */ /* 0x000ee8000c1e1900 */
[----:B------:R0:W3:Y:S01]  /*0670*/  LDG.E R23, desc[UR6][R4.64+0x1e0] ;  /* 0x0001e00604177981 */ /* 0x0000e2000c1e1900 */
[----:B----4-:R-:W-:-:S04]  /*0680*/  FFMA R7, R7, R0, R26 ;  /* 0x0000000007077223 */ /* 0x010fc8000000001a */
[----:B-----5:R-:W-:Y:S02]  /*0690*/  FFMA R7, R8, R9, R7 ;  /* 0x0000000908077223 */ /* 0x020fe40000000007 */
[----:B------:R-:W1:Y:S02]  /*06a0*/  LDC.64 R8, c[0x0][0x390] ;  /* 0x0000e400ff087b82 */ /* 0x000e640000000a00 */
[----:B------:R-:W-:-:S04]  /*06b0*/  FFMA R12, R12, R13, R7 ;  /* 0x0000000d0c0c7223 */ /* 0x000fc80000000007 */
[----:B------:R-:W-:-:S04]  /*06c0*/  FFMA R11, R11, R10, R12 ;  /* 0x0000000a0b0b7223 */ /* 0x000fc8000000000c */
[----:B------:R-:W-:Y:S01]  /*06d0*/  FFMA R11, R14, R15, R11 ;  /* 0x0000000f0e0b7223 */ /* 0x000fe2000000000b */
[----:B-1----:R-:W-:Y:S01]  /*06e0*/  IMAD.WIDE R8, R6, 0x4, R8 ;  /* 0x0000000406087825 */ /* 0x002fe200078e0208 */
[----:B------:R-:W-:-:S04]  /*06f0*/  UIADD3 UR4, UPT, UPT, UR4, 0x1, URZ ;  /* 0x0000000104047890 */ /* 0x000fc8000fffe0ff */
[----:B------:R-:W-:Y:S01]  /*0700*/  UISETP.NE.AND UP0, UPT, UR4, 0x8, UPT ;  /* 0x000000080400788c */ /* 0x000fe2000bf05270 */
[----:B0-----:R-:W-:Y:S02]  /*0710*/  IADD3 R4, P0, PT, R4, 0x4, RZ ;  /* 0x0000000404047810 */ /* 0x001fe40007f1e0ff */
[----:B------:R-:W-:Y:S02]  /*0720*/  IADD3 R6, PT, PT, R6, 0x1, RZ ;  /* 0x0000000106067810 */ /* 0x000fe40007ffe0ff */
[----:B------:R-:W-:Y:S01]  /*0730*/  IADD3.X R5, PT, PT, RZ, R5, RZ, P0, !PT ;  /* 0x00000005ff057210 */ /* 0x000fe200007fe4ff */
[----:B--2---:R-:W-:-:S04]  /*0740*/  FFMA R11, R16, R17, R11 ;  /* 0x00000011100b7223 */ /* 0x004fc8000000000b */
[----:B---3--:R-:W-:-:S04]  /*0750*/  FFMA R11, R18, R19, R11 ;  /* 0x00000013120b7223 */ /* 0x008fc8000000000b */
[----:B------:R-:W-:-:S04]  /*0760*/  FFMA R11, R20, R21, R11 ;  /* 0x00000015140b7223 */ /* 0x000fc8000000000b */
[----:B------:R-:W-:-:S04]  /*0770*/  FFMA R11, R24, R25, R11 ;  /* 0x00000019180b7223 */ /* 0x000fc8000000000b */
[----:B------:R-:W-:-:S05]  /*0780*/  FFMA R11, R22, R23, R11 ;  /* 0x00000017160b7223 */ /* 0x000fca000000000b */
[----:B------:R0:W-:Y:S01]  /*0790*/  STG.E desc[UR6][R8.64], R11 ;  /* 0x0000000b08007986 */ /* 0x0001e2000c101906 */
[----:B------:R-:W-:Y:S05]  /*07a0*/  BRA.U UP0, `(.L_x_2) ;  /* 0xfffffff9005c7547 */ /* 0x000fea000b83ffff */
[----:B------:R-:W-:Y:S05]  /*07b0*/  EXIT ;  /* 0x000000000000794d */ /* 0x000fea0003800000 */
.L_x_3:
        /* <DEDUP_REMOVED lines=12> */
.L_x_9:


//--------------------- .text._Z15matMul_00100000PKfS0_Pf --------------------------
	.section	.text._Z15matMul_00100000PKfS0_Pf,"ax",@progbits
	.align	128
        .global         _Z15matMul_00100000PKfS0_Pf
        .type           _Z15matMul_00100000PKfS0_Pf,@function
        .size           _Z15matMul_00100000PKfS0_Pf,(.L_x_10 - _Z15matMul_00100000PKfS0_Pf)
        .other          _Z15matMul_00100000PKfS0_Pf,@"STO_CUDA_ENTRY STV_DEFAULT"
_Z15matMul_00100000PKfS0_Pf:
.text._Z15matMul_00100000PKfS0_Pf:
        /* <DEDUP_REMOVED lines=113> */
.L_x_4:
        /* <DEDUP_REMOVED lines=15> */
.L_x_10:


//--------------------- .text._Z15matMul_10101010PKfS0_Pf --------------------------
	.section	.text._Z15matMul_10101010PKfS0_Pf,"ax",@progbits
	.align	128
        .global         _Z15matMul_10101010PKfS0_Pf
        .type           _Z15matMul_10101010PKfS0_Pf,@function
        .size           _Z15matMul_10101010PKfS0_Pf,(.L_x_11 - _Z15matMul_10101010PKfS0_Pf)
        .other          _Z15matMul_10101010PKfS0_Pf,@"STO_CUDA_ENTRY STV_DEFAULT"
_Z15matMul_10101010PKfS0_Pf:
.text._Z15matMul_10101010PKfS0_Pf:
        /* <DEDUP_REMOVED lines=404> */
.L_x_5:
        /* <DEDUP_REMOVED lines=12> */
.L_x_11:


//--------------------- .text._Z13matMulRegularPKfS0_Pf --------------------------
	.section	.text._Z13matMulRegularPKfS0_Pf,"ax",@progbits
	.align	128
        .global         _Z13matMulRegularPKfS0_Pf
        .type           _Z13matMulRegularPKfS0_Pf,@function
        .size           _Z13matMulRegularPKfS0_Pf,(.L_x_12 - _Z13matMulRegularPKfS0_Pf)
        .other          _Z13matMulRegularPKfS0_Pf,@"STO_CUDA_ENTRY STV_DEFAULT"
_Z13matMulRegularPKfS0_Pf:
.text._Z13matMulRegularPKfS0_Pf:
[----:B------:R-:W-:Y:S01]  /*0000*/  LDC R1, c[0x0][0x37c] ;  /* 0x0000df00ff017b82 */ /* 0x000fe20000000800 */
[----:B------:R-:W0:Y:S07]  /*0010*/  S2R R3, SR_TID.X ;  /* 0x0000000000037919 */ /* 0x000e2e0000002100 */
[----:B------:R-:W1:Y:S01]  /*0020*/  LDC R7, c[0x0][0x364] ;  /* 0x0000d900ff077b82 */ /* 0x000e620000000800 */
[----:B------:R-:W1:Y:S07]  /*0030*/  S2R R0, SR_TID.Y ;  /* 0x0000000000007919 */ /* 0x000e6e0000002200 */
[----:B------:R-:W0:Y:S08]  /*0040*/  S2UR UR5, SR_CTAID.X ;  /* 0x00000000000579c3 */ /* 0x000e300000002500 */
[----:B------:R-:W0:Y:S08]  /*0050*/  LDC R6, c[0x0][0x360] ;  /* 0x0000d800ff067b82 */ /* 0x000e300000000800 */
[----:B------:R-:W1:Y:S01]  /*0060*/  S2UR UR4, SR_CTAID.Y ;  /* 0x00000000000479c3 */ /* 0x000e620000002600 */
[----:B0-----:R-:W-:-:S05]  /*0070*/  IMAD R6, R6, UR5, R3 ;  /* 0x0000000506067c24 */ /* 0x001fca000f8e0203 */
[----:B------:R-:W-:Y:S01]  /*0080*/  ISETP.GT.AND P0, PT, R6, 0x7, PT ;  /* 0x000000070600780c */ /* 0x000fe20003f04270 */
[----:B-1----:R-:W-:-:S05]  /*0090*/  IMAD R7, R7, UR4, R0 ;  /* 0x0000000407077c24 */ /* 0x002fca000f8e0200 */
[----:B------:R-:W-:-:S13]  /*00a0*/  ISETP.GT.U32.OR P0, PT, R7, 0xfff, P0 ;  /* 0x00000fff0700780c */ /* 0x000fda0000704470 */
[----:B------:R-:W-:Y:S05]  /*00b0*/  @P0 EXIT ;  /* 0x000000000000094d */ /* 0x000fea0003800000 */
[----:B------:R-:W0:Y:S01]  /*00c0*/  LDC.64 R4, c[0x0][0x380] ;  /* 0x0000e000ff047b82 */ /* 0x000e220000000a00 */
[----:B------:R-:W1:Y:S01]  /*00d0*/  LDCU.64 UR4, c[0x0][0x358] ;  /* 0x00006b00ff0477ac */ /* 0x000e620008000a00 */
[----:B------:R-:W-:-:S06]  /*00e0*/  SHF.L.U32 R9, R7, 0x5, RZ ;  /* 0x0000000507097819 */ /* 0x000fcc00000006ff */
[----:B------:R-:W2:Y:S01]  /*00f0*/  LDC.64 R2, c[0x0][0x388] ;  /* 0x0000e200ff027b82 */ /* 0x000ea20000000a00 */
[----:B0-----:R-:W-:-:S05]  /*0100*/  IMAD.WIDE.U32 R4, R9, 0x4, R4 ;  /* 0x0000000409047825 */ /* 0x001fca00078e0004 */
[----:B-1----:R-:W3:Y:S01]  /*0110*/  LDG.E R0, desc[UR4][R4.64] ;  /* 0x0000000404007981 */ /* 0x002ee2000c1e1900 */
[----:B--2---:R-:W-:-:S03]  /*0120*/  IMAD.WIDE R2, R6, 0x4, R2 ;  /* 0x0000000406027825 */ /* 0x004fc600078e0202 */
[----:B------:R-:W2:Y:S04]  /*0130*/  LDG.E R27, desc[UR4][R4.64+0x4] ;  /* 0x00000404041b7981 */ /* 0x000ea8000c1e1900 */
[----:B------:R-:W3:Y:S04]  /*0140*/  LDG.E R9, desc[UR4][R2.64] ;  /* 0x0000000402097981 */ /* 0x000ee8000c1e1900 */
        /* <DEDUP_REMOVED lines=20> */
[----:B------:R-:W3:Y:S01]  /*0290*/  LDG.E R8, desc[UR4][R4.64+0x28] ;  /* 0x0000280404087981 */ /* 0x000ee2000c1e1900 */
[----:B----4-:R-:W-:-:S03]  /*02a0*/  FFMA R27, R21, R18, R0 ;  /* 0x00000012151b7223 */ /* 0x010fc60000000000 */
[----:B------:R-:W2:Y:S04]  /*02b0*/  LDG.E R18, desc[UR4][R4.64+0x2c] ;  /* 0x00002c0404127981 */ /* 0x000ea8000c1e1900 */
[----:B------:R-:W2:Y:S01]  /*02c0*/  LDG.E R21, desc[UR4][R2.64+0x160] ;  /* 0x0001600402157981 */ /* 0x000ea2000c1e1900 */
        /* <DEDUP_REMOVED lines=57> */
[----:B------:R-:W4:Y:S04]  /*0660*/  LDG.E R24, desc[UR4][R2.64+0x3c0] ;  /* 0x0003c00402187981 */ /* 0x000f28000c1e1900 */
[----:B------:R-:W4:Y:S01]  /*0670*/  LDG.E R20, desc[UR4][R4.64+0x7c] ;  /* 0x00007c0404147981 */ /* 0x000f22000c1e1900 */
[----:B-----5:R-:W-:-:S04]  /*0680*/  FFMA R25, R22, R25, R29 ;  /* 0x0000001916197223 */ /* 0x020fc8000000001d */
[----:B------:R-:W-:-:S04]  /*0690*/  FFMA R19, R16, R19, R25 ;  /* 0x0000001310137223 */ /* 0x000fc80000000019 */
[----:B------:R-:W-:Y:S02]  /*06a0*/  FFMA R14, R14, R17, R19 ;  /* 0x000000110e0e7223 */ /* 0x000fe40000000013 */
[----:B------:R-:W0:Y:S02]  /*06b0*/  LDC.64 R16, c[0x0][0x390] ;  /* 0x0000e400ff107b82 */ /* 0x000e240000000a00 */
[----:B------:R-:W-:-:S04]  /*06c0*/  FFMA R15, R15, R12, R14 ;  /* 0x0000000c0f0f7223 */ /* 0x000fc8000000000e */
[----:B------:R-:W-:-:S04]  /*06d0*/  FFMA R13, R0, R13, R15 ;  /* 0x0000000d000d7223 */ /* 0x000fc8000000000f */
[----:B------:R-:W-:Y:S01]  /*06e0*/  FFMA R11, R10, R11, R13 ;  /* 0x0000000b0a0b7223 */ /* 0x000fe2000000000d */
[----:B------:R-:W-:-:S05]  /*06f0*/  LEA R7, R7, R6, 0x3 ;  /* 0x0000000607077211 */ /* 0x000fca00078e18ff */
[----:B0-----:R-:W-:-:S04]  /*0700*/  IMAD.WIDE R16, R7, 0x4, R16 ;  /* 0x0000000407107825 */ /* 0x001fc800078e0210 */
[----:B---3--:R-:W-:-:S04]  /*0710*/  FFMA R9, R8, R9, R11 ;  /* 0x0000000908097223 */ /* 0x008fc8000000000b */
[----:B--2---:R-:W-:-:S04]  /*0720*/  FFMA R18, R18, R21, R9 ;  /* 0x0000001512127223 */ /* 0x004fc80000000009 */
[----:B----4-:R-:W-:-:S04]  /*0730*/  FFMA R23, R23, R24, R18 ;  /* 0x0000001817177223 */ /* 0x010fc80000000012 */
[----:B------:R-:W-:-:S05]  /*0740*/  FFMA R23, R20, R27, R23 ;  /* 0x0000001b14177223 */ /* 0x000fca0000000017 */
[----:B------:R-:W-:Y:S01]  /*0750*/  STG.E desc[UR4][R16.64], R23 ;  /* 0x0000001710007986 */ /* 0x000fe2000c101904 */
[----:B------:R-:W-:Y:S05]  /*0760*/  EXIT ;  /* 0x000000000000794d */ /* 0x000fea0003800000 */
.L_x_6:
        /* <DEDUP_REMOVED lines=9> */
.L_x_12:


//--------------------- .nv.shared.reserved.0     --------------------------
	.section	.nv.shared.reserved.0,"aw",@nobits
	.weak		__nv_reservedSMEM_offset_0_alias
	.size		__nv_reservedSMEM_offset_0_alias, 0, 64
	.other		__nv_reservedSMEM_offset_0_alias,@"STO_CUDA_RESERVED_SHARED STV_DEFAULT"
__nv_reservedSMEM_offset_0_alias:
	.zero		0
	.zero		64


//--------------------- .nv.constant0._Z15matMul_00010000PKfS0_Pf --------------------------
	.section	.nv.constant0._Z15matMul_00010000PKfS0_Pf,"a",@progbits
	.sectionflags	@""
	.align	4
.nv.constant0._Z15matMul_00010000PKfS0_Pf:
	.zero		920


//--------------------- .nv.constant0._Z15matMul_01010101PKfS0_Pf --------------------------
	.section	.nv.constant0._Z15matMul_01010101PKfS0_Pf,"a",@progbits
	.sectionflags	@""
	.align	4
.nv.constant0._Z15matMul_01010101PKfS0_Pf:
	.zero		920


//--------------------- .nv.constant0._Z11matMulDensePKfS0_Pf --------------------------
	.section	.nv.constant0._Z11matMulDensePKfS0_Pf,"a",@progbits
	.sectionflags	@""
	.align	4
.nv.constant0._Z11matMulDensePKfS0_Pf:
	.zero		920


//--------------------- .nv.constant0._Z15matMul_00100000PKfS0_Pf --------------------------
	.section	.nv.constant0._Z15matMul_00100000PKfS0_Pf,"a",@progbits
	.sectionflags	@""
	.align	4
.nv.constant0._Z15matMul_00100000PKfS0_Pf:
	.zero		920


//--------------------- .nv.constant0._Z15matMul_10101010PKfS0_Pf --------------------------
	.section	.nv.constant0._Z15matMul_10101010PKfS0_Pf,"a",@progbits
	.sectionflags	@""
	.align	4
.nv.constant0._Z15matMul_10101010PKfS0_Pf:
	.zero		920


//--------------------- .nv.constant0._Z13matMulRegularPKfS0_Pf --------------------------
	.section	.nv.constant0._Z13matMulRegularPKfS0_Pf,"a",@progbits
	.sectionflags	@""
	.align	4
.nv.constant0._Z13matMulRegularPKfS0_Pf:
	.zero		920


//--------------------- SYMBOLS --------------------------

	.type		.nv.reservedSmem.offset0,@object
	.size		.nv.reservedSmem.offset0,0x4
